	.target	sm_100a

	.elftype	@"ET_EXEC"


//--------------------- .note.nv.tkinfo           --------------------------
	.section	.note.nv.tkinfo,"",@"SHT_NOTE"
	.sectionflags	@"SHF_NOTE_NV_TKINFO"
	.tkinfo
        /*0018*/ 	.word	0x00000081
        /*0030*/ 	.string	""
        /*0030*/ 	.string	"ptxas-blackwell"
        /*0030*/ 	.string	"Cuda compilation tools, release 12.9, V12.9.86"
        /*0030*/ 	.string	"Build cuda_12.9.r12.9/compiler.36037853_0"
        /*0030*/ 	.string	"-v  -suppress-debug-info  -lineinfo  -arch sm_100a "



//--------------------- .note.nv.cuver            --------------------------
	.section	.note.nv.cuver,"",@"SHT_NOTE"
	.sectionflags	@"SHF_NOTE_NV_CUVER"
        /*0018*/ 	.short	0x0001
        /*001a*/ 	.short	0x0064
        /*001c*/ 	.short	0x0001
        /*001e*/ 	.short	0x0000
        /*0020*/ 	.short	0x0001
        /*0022*/ 	.short	0x0000


//--------------------- .nv.info                  --------------------------
	.section	.nv.info,"",@"SHT_CUDA_INFO"
	.align	4


	//----- nvinfo : EIATTR_REGCOUNT
	.align		4
        /*0000*/ 	.byte	0x04, 0x2f
        /*0002*/ 	.short	(.L_4 - .L_3)
	.align		4
.L_3:
        /*0004*/ 	.word	index@(gluon_tcgen05)
        /*0008*/ 	.word	0x00000047


	//----- nvinfo : EIATTR_FRAME_SIZE
	.align		4
.L_4:
        /*000c*/ 	.byte	0x04, 0x11
        /*000e*/ 	.short	(.L_6 - .L_5)
	.align		4
.L_5:
        /*0010*/ 	.word	index@($__internal_2_$__cuda_sm10x_tcgen05_guardrail_trap_unallocated_columns_being_dealloced)
        /*0014*/ 	.word	0x00000000


	//----- nvinfo : EIATTR_FRAME_SIZE
	.align		4
.L_6:
        /*0018*/ 	.byte	0x04, 0x11
        /*001a*/ 	.short	(.L_8 - .L_7)
	.align		4
.L_7:
        /*001c*/ 	.word	index@($__internal_1_$__cuda_sm10x_tcgen05_guardrail_trap_phase_invalid_during_alloc)
        /*0020*/ 	.word	0x00000000


	//----- nvinfo : EIATTR_FRAME_SIZE
	.align		4
.L_8:
        /*0024*/ 	.byte	0x04, 0x11
        /*0026*/ 	.short	(.L_10 - .L_9)
	.align		4
.L_9:
        /*0028*/ 	.word	index@($__internal_0_$__cuda_sm10x_tcgen05_guardrail_trap_col_being_dealloced_not_returned_by_alloc)
        /*002c*/ 	.word	0x00000000


	//----- nvinfo : EIATTR_FRAME_SIZE
	.align		4
.L_10:
        /*0030*/ 	.byte	0x04, 0x11
        /*0032*/ 	.short	(.L_12 - .L_11)
	.align		4
.L_11:
        /*0034*/ 	.word	index@(gluon_tcgen05)
        /*0038*/ 	.word	0x00000000


	//----- nvinfo : EIATTR_MIN_STACK_SIZE
	.align		4
.L_12:
        /*003c*/ 	.byte	0x04, 0x12
        /*003e*/ 	.short	(.L_14 - .L_13)
	.align		4
.L_13:
        /*0040*/ 	.word	index@(gluon_tcgen05)
        /*0044*/ 	.word	0x00000000
.L_14:


//--------------------- .nv.info.gluon_tcgen05    --------------------------
	.section	.nv.info.gluon_tcgen05,"",@"SHT_CUDA_INFO"
	.sectionflags	@""
	.align	4


	//----- nvinfo : EIATTR_CUDA_API_VERSION
	.align		4
        /*0000*/ 	.byte	0x04, 0x37
        /*0002*/ 	.short	(.L_16 - .L_15)
.L_15:
        /*0004*/ 	.word	0x00000081


	//----- nvinfo : EIATTR_KPARAM_INFO
	.align		4
.L_16:
        /*0008*/ 	.byte	0x04, 0x17
        /*000a*/ 	.short	(.L_18 - .L_17)
.L_17:
        /*000c*/ 	.word	0x00000000
        /*0010*/ 	.short	0x000a
        /*0012*/ 	.short	0x0048
        /*0014*/ 	.byte	0x00, 0xf4, 0x21, 0x00


	//----- nvinfo : EIATTR_KPARAM_INFO
	.align		4
.L_18:
        /*0018*/ 	.byte	0x04, 0x17
        /*001a*/ 	.short	(.L_20 - .L_19)
.L_19:
        /*001c*/ 	.word	0x00000000
        /*0020*/ 	.short	0x0009
        /*0022*/ 	.short	0x0040
        /*0024*/ 	.byte	0x00, 0xf4, 0x21, 0x00


	//----- nvinfo : EIATTR_KPARAM_INFO
	.align		4
.L_20:
        /*0028*/ 	.byte	0x04, 0x17
        /*002a*/ 	.short	(.L_22 - .L_21)
.L_21:
        /*002c*/ 	.word	0x00000000
        /*0030*/ 	.short	0x0008
        /*0032*/ 	.short	0x0038
        /*0034*/ 	.byte	0x00, 0xf0, 0x21, 0x00


	//----- nvinfo : EIATTR_KPARAM_INFO
	.align		4
.L_22:
        /*0038*/ 	.byte	0x04, 0x17
        /*003a*/ 	.short	(.L_24 - .L_23)
.L_23:
        /*003c*/ 	.word	0x00000000
        /*0040*/ 	.short	0x0007
        /*0042*/ 	.short	0x0030
        /*0044*/ 	.byte	0x00, 0xf0, 0x21, 0x00


	//----- nvinfo : EIATTR_KPARAM_INFO
	.align		4
.L_24:
        /*0048*/ 	.byte	0x04, 0x17
        /*004a*/ 	.short	(.L_26 - .L_25)
.L_25:
        /*004c*/ 	.word	0x00000000
        /*0050*/ 	.short	0x0006
        /*0052*/ 	.short	0x0028
        /*0054*/ 	.byte	0x00, 0xf0, 0x21, 0x00


	//----- nvinfo : EIATTR_KPARAM_INFO
	.align		4
.L_26:
        /*0058*/ 	.byte	0x04, 0x17
        /*005a*/ 	.short	(.L_28 - .L_27)
.L_27:
        /*005c*/ 	.word	0x00000000
        /*0060*/ 	.short	0x0005
        /*0062*/ 	.short	0x0020
        /*0064*/ 	.byte	0x00, 0xf0, 0x11, 0x00


	//----- nvinfo : EIATTR_KPARAM_INFO
	.align		4
.L_28:
        /*0068*/ 	.byte	0x04, 0x17
        /*006a*/ 	.short	(.L_30 - .L_29)
.L_29:
        /*006c*/ 	.word	0x00000000
        /*0070*/ 	.short	0x0004
        /*0072*/ 	.short	0x001c
        /*0074*/ 	.byte	0x00, 0xf0, 0x11, 0x00


	//----- nvinfo : EIATTR_KPARAM_INFO
	.align		4
.L_30:
        /*0078*/ 	.byte	0x04, 0x17
        /*007a*/ 	.short	(.L_32 - .L_31)
.L_31:
        /*007c*/ 	.word	0x00000000
        /*0080*/ 	.short	0x0003
        /*0082*/ 	.short	0x0018
        /*0084*/ 	.byte	0x00, 0xf0, 0x11, 0x00


	//----- nvinfo : EIATTR_KPARAM_INFO
	.align		4
.L_32:
        /*0088*/ 	.byte	0x04, 0x17
        /*008a*/ 	.short	(.L_34 - .L_33)
.L_33:
        /*008c*/ 	.word	0x00000000
        /*0090*/ 	.short	0x0002
        /*0092*/ 	.short	0x0010
        /*0094*/ 	.byte	0x00, 0xf4, 0x21, 0x00


	//----- nvinfo : EIATTR_KPARAM_INFO
	.align		4
.L_34:
        /*0098*/ 	.byte	0x04, 0x17
        /*009a*/ 	.short	(.L_36 - .L_35)
.L_35:
        /*009c*/ 	.word	0x00000000
        /*00a0*/ 	.short	0x0001
        /*00a2*/ 	.short	0x0008
        /*00a4*/ 	.byte	0x00, 0xf4, 0x21, 0x00


	//----- nvinfo : EIATTR_KPARAM_INFO
	.align		4
.L_36:
        /*00a8*/ 	.byte	0x04, 0x17
        /*00aa*/ 	.short	(.L_38 - .L_37)
.L_37:
        /*00ac*/ 	.word	0x00000000
        /*00b0*/ 	.short	0x0000
        /*00b2*/ 	.short	0x0000
        /*00b4*/ 	.byte	0x00, 0xf4, 0x21, 0x00


	//----- nvinfo : EIATTR_AT_ENTRY_FRAGMENTS
	.align		4
.L_38:
        /*00b8*/ 	.byte	0x04, 0x4f
        /*00ba*/ 	.short	(.L_40 - .L_39)


	//   ....[0]....
.L_39:
        /*00bc*/ 	.word	0x00000004


	//----- nvinfo : EIATTR_RESERVED_SMEM_USED
	.align		4
.L_40:
        /*00c0*/ 	.byte	0x01, 0x41
	.zero		2


	//----- nvinfo : EIATTR_SPARSE_MMA_MASK
	.align		4
        /*00c4*/ 	.byte	0x03, 0x50
        /*00c6*/ 	.short	0x0000


	//----- nvinfo : EIATTR_TCGEN05_1CTA_USED
	.align		4
        /*00c8*/ 	.byte	0x01, 0x51
	.zero		2


	//----- nvinfo : EIATTR_MAXREG_COUNT
	.align		4
        /*00cc*/ 	.byte	0x03, 0x1b
        /*00ce*/ 	.short	0x00ff


	//----- nvinfo : EIATTR_NUM_BARRIERS
	.align		4
        /*00d0*/ 	.byte	0x02, 0x4c
        /*00d2*/ 	.byte	0x01
	.zero		1


	//----- nvinfo : EIATTR_INT_WARP_WIDE_INSTR_OFFSETS
	.align		4
        /*00d4*/ 	.byte	0x04, 0x31
        /*00d6*/ 	.short	(.L_42 - .L_41)


	//   ....[0]....
.L_41:
        /*00d8*/ 	.word	0x00001720


	//   ....[1]....
        /*00dc*/ 	.word	0x00001740


	//   ....[2]....
        /*00e0*/ 	.word	0x000017c0


	//   ....[3]....
        /*00e4*/ 	.word	0x00001ac0


	//   ....[4]....
        /*00e8*/ 	.word	0x00001ad0


	//   ....[5]....
        /*00ec*/ 	.word	0x00001b30


	//   ....[6]....
        /*00f0*/ 	.word	0x00001b40


	//   ....[7]....
        /*00f4*/ 	.word	0x00001e20


	//   ....[8]....
        /*00f8*/ 	.word	0x00001e30


	//   ....[9]....
        /*00fc*/ 	.word	0x00001fc0


	//   ....[10]....
        /*0100*/ 	.word	0x00001ff0


	//   ....[11]....
        /*0104*/ 	.word	0x00002010


	//   ....[12]....
        /*0108*/ 	.word	0x00002050


	//   ....[13]....
        /*010c*/ 	.word	0x00002360


	//   ....[14]....
        /*0110*/ 	.word	0x00002370


	//   ....[15]....
        /*0114*/ 	.word	0x000026e0


	//   ....[16]....
        /*0118*/ 	.word	0x000026f0


	//   ....[17]....
        /*011c*/ 	.word	0x00002be0


	//   ....[18]....
        /*0120*/ 	.word	0x00002c30


	//----- nvinfo : EIATTR_COOP_GROUP_MASK_REGIDS
	.align		4
.L_42:
        /*0124*/ 	.byte	0x04, 0x29
        /*0126*/ 	.short	(.L_44 - .L_43)


	//   ....[0]....
.L_43:
        /*0128*/ 	.word	0xffffffff


	//   ....[1]....
        /*012c*/ 	.word	0xffffffff


	//   ....[2]....
        /*0130*/ 	.word	0xffffffff


	//   ....[3]....
        /*0134*/ 	.word	0xffffffff


	//   ....[4]....
        /*0138*/ 	.word	0xffffffff


	//   ....[5]....
        /*013c*/ 	.word	0xffffffff


	//   ....[6]....
        /*0140*/ 	.word	0xffffffff


	//   ....[7]....
        /*0144*/ 	.word	0xffffffff


	//   ....[8]....
        /*0148*/ 	.word	0xffffffff


	//   ....[9]....
        /*014c*/ 	.word	0xffffffff


	//----- nvinfo : EIATTR_COOP_GROUP_INSTR_OFFSETS
	.align		4
.L_44:
        /*0150*/ 	.byte	0x04, 0x28
        /*0152*/ 	.short	(.L_46 - .L_45)


	//   ....[0]....
.L_45:
        /*0154*/ 	.word	0x00000050


	//   ....[1]....
        /*0158*/ 	.word	0x00000310


	//   ....[2]....
        /*015c*/ 	.word	0x00000500


	//   ....[3]....
        /*0160*/ 	.word	0x000009c0


	//   ....[4]....
        /*0164*/ 	.word	0x00000b00


	//   ....[5]....
        /*0168*/ 	.word	0x00000fb0


	//   ....[6]....
        /*016c*/ 	.word	0x000010f0


	//   ....[7]....
        /*0170*/ 	.word	0x000015e0


	//   ....[8]....
        /*0174*/ 	.word	0x00002a70


	//   ....[9]....
        /*0178*/ 	.word	0x00002ce0


	//----- nvinfo : EIATTR_VRC_CTA_INIT_COUNT
	.align		4
.L_46:
        /*017c*/ 	.byte	0x02, 0x4a
        /*017e*/ 	.byte	0x80
	.zero		1


	//----- nvinfo : EIATTR_MBARRIER_INSTR_OFFSETS
	.align		4
        /*0180*/ 	.byte	0x04, 0x39
        /*0182*/ 	.short	(.L_48 - .L_47)


	//   ....[0]....
.L_47:
        /*0184*/ 	.word	0x000017e0
        /*0188*/ 	.word	0x000000ff
        /*018c*/ 	.word	0x00012000
        /*0190*/ 	.short	0x0100
        /*0192*/ 	.byte	0x08
	.zero		1


	//   ....[1]....
        /*0194*/ 	.word	0x000017f0
        /*0198*/ 	.word	0x000000ff
        /*019c*/ 	.word	0x00012020
        /*01a0*/ 	.short	0x0100
        /*01a2*/ 	.byte	0x08
	.zero		1


	//   ....[2]....
        /*01a4*/ 	.word	0x000018a0
        /*01a8*/ 	.word	0x000000ff
        /*01ac*/ 	.word	0x00012008
        /*01b0*/ 	.short	0x0100
        /*01b2*/ 	.byte	0x08
	.zero		1


	//   ....[3]....
        /*01b4*/ 	.word	0x000018b0
        /*01b8*/ 	.word	0x000000ff
        /*01bc*/ 	.word	0x00012028
        /*01c0*/ 	.short	0x0100
        /*01c2*/ 	.byte	0x08
	.zero		1


	//   ....[4]....
        /*01c4*/ 	.word	0x000019c0
        /*01c8*/ 	.word	0x000000ff
        /*01cc*/ 	.word	0x00012010
        /*01d0*/ 	.short	0x0100
        /*01d2*/ 	.byte	0x08
	.zero		1


	//   ....[5]....
        /*01d4*/ 	.word	0x000019d0
        /*01d8*/ 	.word	0x000000ff
        /*01dc*/ 	.word	0x00012030
        /*01e0*/ 	.short	0x0100
        /*01e2*/ 	.byte	0x08
	.zero		1


	//   ....[6]....
        /*01e4*/ 	.word	0x00001bd0
        /*01e8*/ 	.word	0x000000ff
        /*01ec*/ 	.word	0x00012000
        /*01f0*/ 	.short	0x010a
        /*01f2*/ 	.byte	0x08
	.zero		1


	//   ....[7]....
        /*01f4*/ 	.word	0x00001e80
        /*01f8*/ 	.word	0x000000ff
        /*01fc*/ 	.word	0x00012020
        /*0200*/ 	.short	0x010a
        /*0202*/ 	.byte	0x08
	.zero		1


	//   ....[8]....
        /*0204*/ 	.word	0x000020d0
        /*0208*/ 	.word	0x000000ff
        /*020c*/ 	.word	0x00012000
        /*0210*/ 	.short	0x010a
        /*0212*/ 	.byte	0x11
	.zero		1


	//   ....[9]....
        /*0214*/ 	.word	0x000023b0
        /*0218*/ 	.word	0x000000ff
        /*021c*/ 	.word	0x00012020
        /*0220*/ 	.short	0x010a
        /*0222*/ 	.byte	0x11
	.zero		1


	//   ....[10]....
        /*0224*/ 	.word	0x00002480
        /*0228*/ 	.word	0x000000ff
        /*022c*/ 	.word	0x00012000
        /*0230*/ 	.short	0x0108
        /*0232*/ 	.byte	0x08
	.zero		1


	//   ....[11]....
        /*0234*/ 	.word	0x00002490
        /*0238*/ 	.word	0x000000ff
        /*023c*/ 	.word	0x00012020
        /*0240*/ 	.short	0x0108
        /*0242*/ 	.byte	0x08
	.zero		1


	//   ....[12]....
        /*0244*/ 	.word	0x000024e0
        /*0248*/ 	.word	0x000000ff
        /*024c*/ 	.word	0x00012008
        /*0250*/ 	.short	0x0108
        /*0252*/ 	.byte	0x08
	.zero		1


	//   ....[13]....
        /*0254*/ 	.word	0x000024f0
        /*0258*/ 	.word	0x000000ff
        /*025c*/ 	.word	0x00012028
        /*0260*/ 	.short	0x0108
        /*0262*/ 	.byte	0x08
	.zero		1


	//   ....[14]....
        /*0264*/ 	.word	0x00002540
        /*0268*/ 	.word	0x000000ff
        /*026c*/ 	.word	0x00012010
        /*0270*/ 	.short	0x0108
        /*0272*/ 	.byte	0x08
	.zero		1


	//   ....[15]....
        /*0274*/ 	.word	0x00002550
        /*0278*/ 	.word	0x000000ff
        /*027c*/ 	.word	0x00012030
        /*0280*/ 	.short	0x0108
        /*0282*/ 	.byte	0x08
	.zero		1


	//   ....[16]....
        /*0284*/ 	.word	0x00002d00
        /*0288*/ 	.word	0x000000ff
        /*028c*/ 	.word	0x00012000
        /*0290*/ 	.short	0x010a
        /*0292*/ 	.byte	0x08
	.zero		1


	//   ....[17]....
        /*0294*/ 	.word	0x00002d30
        /*0298*/ 	.word	0x000000ff
        /*029c*/ 	.word	0x00012020
        /*02a0*/ 	.short	0x010a
        /*02a2*/ 	.byte	0x08
	.zero		1


	//   ....[18]....
        /*02a4*/ 	.word	0x00002d60
        /*02a8*/ 	.word	0x000000ff
        /*02ac*/ 	.word	0x00012000
        /*02b0*/ 	.short	0x010a
        /*02b2*/ 	.byte	0x11
	.zero		1


	//   ....[19]....
        /*02b4*/ 	.word	0x00002d90
        /*02b8*/ 	.word	0x000000ff
        /*02bc*/ 	.word	0x00012020
        /*02c0*/ 	.short	0x010a
        /*02c2*/ 	.byte	0x11
	.zero		1


	//----- nvinfo : EIATTR_NUM_MBARRIERS
	.align		4
.L_48:
        /*02c4*/ 	.byte	0x03, 0x38
        /*02c6*/ 	.short	0x0006


	//----- nvinfo : EIATTR_EXIT_INSTR_OFFSETS
	.align		4
        /*02c8*/ 	.byte	0x04, 0x1c
        /*02ca*/ 	.short	(.L_50 - .L_49)


	//   ....[0]....
.L_49:
        /*02cc*/ 	.word	0x00002cf0


	//----- nvinfo : EIATTR_REQNTID
	.align		4
.L_50:
        /*02d0*/ 	.byte	0x04, 0x10
        /*02d2*/ 	.short	(.L_52 - .L_51)
.L_51:
        /*02d4*/ 	.word	0x00000080
        /*02d8*/ 	.word	0x00000001
        /*02dc*/ 	.word	0x00000001


	//----- nvinfo : EIATTR_CRS_STACK_SIZE
	.align		4
.L_52:
        /*02e0*/ 	.byte	0x04, 0x1e
        /*02e2*/ 	.short	(.L_54 - .L_53)
.L_53:
        /*02e4*/ 	.word	0x00000000


	//----- nvinfo : EIATTR_CBANK_PARAM_SIZE
	.align		4
.L_54:
        /*02e8*/ 	.byte	0x03, 0x19
        /*02ea*/ 	.short	0x0050


	//----- nvinfo : EIATTR_PARAM_CBANK
	.align		4
        /*02ec*/ 	.byte	0x04, 0x0a
        /*02ee*/ 	.short	(.L_56 - .L_55)
	.align		4
.L_55:
        /*02f0*/ 	.word	index@(.nv.constant0.gluon_tcgen05)
        /*02f4*/ 	.short	0x0380
        /*02f6*/ 	.short	0x0050


	//----- nvinfo : EIATTR_SW_WAR
	.align		4
.L_56:
        /*02f8*/ 	.byte	0x04, 0x36
        /*02fa*/ 	.short	(.L_58 - .L_57)
.L_57:
        /*02fc*/ 	.word	0x00000008
.L_58:


//--------------------- .nv.compat                --------------------------
	.section	.nv.compat,"",@"SHT_CUDA_COMPAT_INFO"
	.align	4
        /*0000*/ 	.byte	0x02, 0x02, 0x02, 0x00, 0x02, 0x05, 0x05, 0x00, 0x02, 0x03, 0x03, 0x00, 0x02, 0x06, 0x01, 0x00


//--------------------- .nv.callgraph             --------------------------
	.section	.nv.callgraph,"",@"SHT_CUDA_CALLGRAPH"
	.align	4
	.sectionentsize	8
	.align		4
        /*0000*/ 	.word	0x00000000
	.align		4
        /*0004*/ 	.word	0xffffffff
	.align		4
        /*0008*/ 	.word	0x00000000
	.align		4
        /*000c*/ 	.word	0xfffffffe
	.align		4
        /*0010*/ 	.word	0x00000000
	.align		4
        /*0014*/ 	.word	0xfffffffd
	.align		4
        /*0018*/ 	.word	0x00000000
	.align		4
        /*001c*/ 	.word	0xfffffffc


//--------------------- .text.gluon_tcgen05       --------------------------
	.section	.text.gluon_tcgen05,"ax",@progbits
	.align	128
        .global         gluon_tcgen05
        .type           gluon_tcgen05,@function
        .size           gluon_tcgen05,(.L_x_81 - gluon_tcgen05)
        .other          gluon_tcgen05,@"STO_CUDA_ENTRY STV_DEFAULT"
gluon_tcgen05:
.text.gluon_tcgen05:
[----:B------:R-:W1:Y:S01]  /*0000*/  LDC R1, c[0x0][0x37c] ;  /* 0x0000df00ff017b82 */ /* 0x000e620000000800 */
[----:B------:R-:W2:Y:S02]  /*0010*/  S2R R0, SR_TID.X ;  /* 0x0000000000007919 */ /* 0x000ea40000002100 */
[----:B--2---:R-:W-:-:S13]  /*0020*/  ISETP.GE.U32.AND P2, PT, R0, 0x20, PT ;  /* 0x000000200000780c */ /* 0x004fda0003f46070 */
[----:B------:R-:W-:Y:S05]  /*0030*/  @P2 BRA `(.L_x_0) ;  /* 0x0000000000b82947 */ /* 0x000fea0003800000 */
[----:B------:R-:W2:Y:S01]  /*0040*/  S2UR UR6, SR_CgaCtaId ;  /* 0x00000000000679c3 */ /* 0x000ea20000008800 */
[----:B------:R-:W-:Y:S01]  /*0050*/  NOP ;  /* 0x0000000000007918 */ /* 0x000fe20000000000 */
[----:B------:R-:W-:Y:S02]  /*0060*/  UMOV UR4, 0x40 ;  /* 0x0000004000047882 */ /* 0x000fe40000000000 */
[----:B--2---:R-:W-:-:S09]  /*0070*/  ULEA UR4, UR6, UR4, 0x18 ;  /* 0x0000000406047291 */ /* 0x004fd2000f8ec0ff */
[----:B------:R-:W2:Y:S01]  /*0080*/  LDS.U8 R2, [UR4] ;  /* 0x00000004ff027984 */ /* 0x000ea20008000000 */
[----:B------:R-:W-:Y:S02]  /*0090*/  UMOV UR4, 0x400 ;  /* 0x0000040000047882 */ /* 0x000fe40000000000 */
[----:B------:R-:W-:Y:S01]  /*00a0*/  ULEA UR4, UR6, UR4, 0x18 ;  /* 0x0000000406047291 */ /* 0x000fe2000f8ec0ff */
[----:B--2---:R-:W-:-:S13]  /*00b0*/  ISETP.NE.AND P0, PT, R2, RZ, PT ;  /* 0x000000ff0200720c */ /* 0x004fda0003f05270 */
[----:B------:R-:W-:Y:S05]  /*00c0*/  @P0 BRA `(.L_x_1) ;  /* 0x00000000007c0947 */ /* 0x000fea0003800000 */
[----:B------:R-:W-:-:S13]  /*00d0*/  ELECT P0, URZ, PT ;  /* 0x0000000000ff782f */ /* 0x000fda0003800000 */
[----:B------:R-:W-:Y:S05]  /*00e0*/  @!P0 BRA `(.L_x_2) ;  /* 0x0000000000848947 */ /* 0x000fea0003800000 */
[----:B------:R-:W-:Y:S01]  /*00f0*/  UMOV UR5, 0x4 ;  /* 0x0000000400057882 */ /* 0x000fe20000000000 */
[----:B------:R-:W-:Y:S02]  /*0100*/  IMAD.MOV.U32 R5, RZ, RZ, 0x1 ;  /* 0x00000001ff057424 */ /* 0x000fe400078e00ff */
[----:B------:R-:W-:Y:S02]  /*0110*/  IMAD.MOV.U32 R3, RZ, RZ, 0xf ;  /* 0x0000000fff037424 */ /* 0x000fe400078e00ff */
[----:B------:R-:W-:Y:S04]  /*0120*/  DEPBAR.LE SB2, 0x36 ;  /* 0x0000ad800000791a */ /* 0x000fe80000000000 */
[----:B------:R-:W2:Y:S02]  /*0130*/  UTCATOMSWS.FIND_AND_SET.ALIGN UP0, UR5, UR5 ;  /* 0x00000005000575e3 */ /* 0x000ea40008000800 */
[----:B--2---:R-:W-:-:S04]  /*0140*/  PLOP3.LUT P0, PT, PT, PT, UP0, 0x80, 0x8 ;  /* 0x000000000008781c */ /* 0x004fc80003f0f008 */
[----:B------:R-:W-:-:S04]  /*0150*/  SEL R2, RZ, 0xffffffff, !P0 ;  /* 0xffffffffff027807 */ /* 0x000fc80004000000 */
[----:B------:R-:W-:Y:S01]  /*0160*/  ISETP.NE.AND P0, PT, R2, RZ, PT ;  /* 0x000000ff0200720c */ /* 0x000fe20003f05270 */
[----:B------:R-:W-:-:S12]  /*0170*/  IMAD.U32 R2, RZ, RZ, UR5 ;  /* 0x00000005ff027e24 */ /* 0x000fd8000f8e00ff */
[----:B------:R-:W-:Y:S05]  /*0180*/  @P0 BRA `(.L_x_3) ;  /* 0x0000000000240947 */ /* 0x000fea0003800000 */
.L_x_4:
[----:B------:R-:W-:Y:S05]  /*0190*/  NANOSLEEP 0x64 ;  /* 0x000000640000795d */ /* 0x000fea0003800000 */
[----:B------:R-:W-:-:S05]  /*01a0*/  UMOV UR5, 0x4 ;  /* 0x0000000400057882 */ /* 0x000fca0000000000 */
[----:B------:R-:W-:Y:S04]  /*01b0*/  DEPBAR.LE SB2, 0x36 ;  /* 0x0000ad800000791a */ /* 0x000fe80000000000 */
[----:B------:R-:W2:Y:S02]  /*01c0*/  UTCATOMSWS.FIND_AND_SET.ALIGN UP0, UR5, UR5 ;  /* 0x00000005000575e3 */ /* 0x000ea40008000800 */
[----:B--2---:R-:W-:-:S04]  /*01d0*/  PLOP3.LUT P0, PT, PT, PT, UP0, 0x80, 0x8 ;  /* 0x000000000008781c */ /* 0x004fc80003f0f008 */
[----:B------:R-:W-:-:S04]  /*01e0*/  SEL R2, RZ, 0xffffffff, !P0 ;  /* 0xffffffffff027807 */ /* 0x000fc80004000000 */
[----:B------:R-:W-:Y:S01]  /*01f0*/  ISETP.NE.AND P0, PT, R2, RZ, PT ;  /* 0x000000ff0200720c */ /* 0x000fe20003f05270 */
[----:B------:R-:W-:-:S12]  /*0200*/  IMAD.U32 R2, RZ, RZ, UR5 ;  /* 0x00000005ff027e24 */ /* 0x000fd8000f8e00ff */
[----:B------:R-:W-:Y:S05]  /*0210*/  @!P0 BRA `(.L_x_4) ;  /* 0xfffffffc00dc8947 */ /* 0x000fea000383ffff */
.L_x_3:
[C---:B------:R-:W-:Y:S01]  /*0220*/  VIADD R4, R2.reuse, 0x10 ;  /* 0x0000001002047836 */ /* 0x040fe20000000000 */
[----:B------:R-:W-:Y:S01]  /*0230*/  UMOV UR5, 0x50 ;  /* 0x0000005000057882 */ /* 0x000fe20000000000 */
[----:B------:R-:W-:Y:S01]  /*0240*/  SHF.L.U32 R3, R3, R2, RZ ;  /* 0x0000000203037219 */ /* 0x000fe200000006ff */
[----:B------:R-:W-:Y:S01]  /*0250*/  ULEA UR5, UR6, UR5, 0x18 ;  /* 0x0000000506057291 */ /* 0x000fe2000f8ec0ff */
[----:B------:R-:W-:Y:S01]  /*0260*/  IMAD.SHL.U32 R2, R2, 0x20, RZ ;  /* 0x0000002002027824 */ /* 0x000fe200078e00ff */
[----:B------:R-:W-:-:S04]  /*0270*/  SHF.L.U32 R4, R5, R4, RZ ;  /* 0x0000000405047219 */ /* 0x000fc800000006ff */
[----:B------:R-:W-:-:S05]  /*0280*/  LOP3.LUT R3, R4, R3, RZ, 0xfc, !PT ;  /* 0x0000000304037212 */ /* 0x000fca00078efcff */
[----:B------:R2:W-:Y:S04]  /*0290*/  ATOMS.OR RZ, [UR5], R3 ;  /* 0x00000003ffff798c */ /* 0x0005e8000b000005 */
[----:B------:R2:W-:Y:S01]  /*02a0*/  STS [UR4], R2 ;  /* 0x00000002ff007988 */ /* 0x0005e20008000804 */
[----:B------:R-:W-:Y:S05]  /*02b0*/  BRA `(.L_x_2) ;  /* 0x0000000000107947 */ /* 0x000fea0003800000 */
.L_x_1:
[----:B------:R-:W-:Y:S01]  /*02c0*/  IMAD.MOV.U32 R3, RZ, RZ, -0x1 ;  /* 0xffffffffff037424 */ /* 0x000fe200078e00ff */
[----:B------:R-:W-:-:S04]  /*02d0*/  MOV R2, 0x300 ;  /* 0x0000030000027802 */ /* 0x000fc80000000f00 */
[----:B------:R2:W-:Y:S03]  /*02e0*/  STS [UR4], R3 ;  /* 0x00000003ff007988 */ /* 0x0005e60008000804 */
[----:B-12---:R-:W-:Y:S05]  /*02f0*/  CALL.REL.NOINC `($__internal_1_$__cuda_sm10x_tcgen05_guardrail_trap_phase_invalid_during_alloc) ;  /* 0x0000002800bc7944 */ /* 0x006fea0003c00000 */
.L_x_2:
[----:B------:R-:W-:Y:S05]  /*0300*/  WARPSYNC.ALL ;  /* 0x0000000000007948 */ /* 0x000fea0003800000 */
[----:B------:R-:W-:Y:S01]  /*0310*/  NOP ;  /* 0x0000000000007918 */ /* 0x000fe20000000000 */
.L_x_0:
[----:B------:R-:W3:Y:S08]  /*0320*/  S2UR UR4, SR_CgaCtaId ;  /* 0x00000000000479c3 */ /* 0x000ef00000008800 */
[----:B------:R-:W-:Y:S01]  /*0330*/  BAR.SYNC.DEFER_BLOCKING 0x0 ;  /* 0x0000000000007b1d */ /* 0x000fe20000010000 */
[----:B------:R-:W-:-:S05]  /*0340*/  LOP3.LUT R68, R0, 0x7f, RZ, 0xc0, !PT ;  /* 0x0000007f00447812 */ /* 0x000fca00078ec0ff */
[----:B------:R-:W-:Y:S02]  /*0350*/  UMOV UR8, 0x400 ;  /* 0x0000040000087882 */ /* 0x000fe40000000000 */
[----:B--2---:R-:W2:Y:S08]  /*0360*/  LDC R3, c[0x0][0x398] ;  /* 0x0000e600ff037b82 */ /* 0x004eb00000000800 */
[----:B------:R-:W4:Y:S01]  /*0370*/  LDC R12, c[0x0][0x3a0] ;  /* 0x0000e800ff0c7b82 */ /* 0x000f220000000800 */
[----:B---3--:R-:W-:-:S07]  /*0380*/  ULEA UR8, UR4, UR8, 0x18 ;  /* 0x0000000804087291 */ /* 0x008fce000f8ec0ff */
[----:B------:R-:W3:Y:S02]  /*0390*/  S2UR UR12, SR_CTAID.Y ;  /* 0x00000000000c79c3 */ /* 0x000ee40000002600 */
[----:B------:R-:W5:Y:S06]  /*03a0*/  LDS R4, [UR8] ;  /* 0x00000008ff047984 */ /* 0x000f6c0008000800 */
[----:B------:R-:W-:Y:S06]  /*03b0*/  BAR.SYNC.DEFER_BLOCKING 0x0 ;  /* 0x0000000000007b1d */ /* 0x000fec0000010000 */
[----:B------:R-:W-:Y:S05]  /*03c0*/  @P2 BRA `(.L_x_5) ;  /* 0x0000000000182947 */ /* 0x000fea0003800000 */
[----:B------:R-:W-:Y:S01]  /*03d0*/  ELECT P0, URZ, PT ;  /* 0x0000000000ff782f */ /* 0x000fe20003800000 */
[----:B------:R-:W-:Y:S01]  /*03e0*/  IMAD.MOV.U32 R2, RZ, RZ, 0x1 ;  /* 0x00000001ff027424 */ /* 0x000fe200078e00ff */
[----:B------:R-:W-:Y:S01]  /*03f0*/  UMOV UR5, 0x40 ;  /* 0x0000004000057882 */ /* 0x000fe20000000000 */
[----:B------:R-:W-:Y:S01]  /*0400*/  UVIRTCOUNT.DEALLOC.SMPOOL 0x80 ;  /* 0x000000800000784c */ /* 0x000fe20000000000 */
[----:B------:R-:W-:-:S09]  /*0410*/  ULEA UR5, UR4, UR5, 0x18 ;  /* 0x0000000504057291 */ /* 0x000fd2000f8ec0ff */
[----:B------:R5:W-:Y:S03]  /*0420*/  @P0 STS.U8 [UR5], R2 ;  /* 0x00000002ff000988 */ /* 0x000be60008000005 */
.L_x_5:
[----:B------:R-:W5:Y:S01]  /*0430*/  S2UR UR4, SR_CTAID.Z ;  /* 0x00000000000479c3 */ /* 0x000f620000002700 */
[----:B------:R-:W4:Y:S01]  /*0440*/  LDCU UR5, c[0x0][0x370] ;  /* 0x00006e00ff0577ac */ /* 0x000f220008000800 */
[C---:B------:R-:W-:Y:S01]  /*0450*/  ISETP.GE.U32.AND P0, PT, R68.reuse, 0x20, PT ;  /* 0x000000204400780c */ /* 0x040fe20003f06070 */
[----:B--2--5:R-:W-:Y:S01]  /*0460*/  VIADD R2, R3, 0xffffffff ;  /* 0xffffffff03027836 */ /* 0x024fe20000000000 */
[C---:B------:R-:W-:Y:S01]  /*0470*/  ISETP.NE.U32.AND P3, PT, R68.reuse, RZ, PT ;  /* 0x000000ff4400720c */ /* 0x040fe20003f65070 */
[----:B------:R-:W2:Y:S01]  /*0480*/  LDCU UR6, c[0x0][0x374] ;  /* 0x00006e80ff0677ac */ /* 0x000ea20008000800 */
[----:B------:R-:W-:Y:S01]  /*0490*/  LEA R13, R68, UR8, 0x2 ;  /* 0x00000008440d7c11 */ /* 0x000fe2000f8e10ff */
[----:B----4-:R-:W-:Y:S01]  /*04a0*/  VIADD R10, R12, 0xffffffff ;  /* 0xffffffff0c0a7836 */ /* 0x010fe20000000000 */
[----:B------:R-:W4:Y:S01]  /*04b0*/  S2UR UR13, SR_CTAID.X ;  /* 0x00000000000d79c3 */ /* 0x000f220000002500 */
[----:B------:R-:W5:Y:S01]  /*04c0*/  LDCU.64 UR10, c[0x0][0x3c0] ;  /* 0x00007800ff0a77ac */ /* 0x000f620008000a00 */
[----:B------:R-:W-:Y:S01]  /*04d0*/  R2UR UR24, R4 ;  /* 0x00000000041872ca */ /* 0x000fe200000e0000 */
[----:B------:R-:W-:Y:S04]  /*04e0*/  BSSY.RECONVERGENT B0, `(.L_x_6) ;  /* 0x0000011000007945 */ /* 0x000fe80003800200 */
[----:B------:R3:W-:Y:S01]  /*04f0*/  @!P0 STS [R13], RZ ;  /* 0x000000ff0d008388 */ /* 0x0007e20000000800 */
[----:B------:R-:W-:-:S03]  /*0500*/  NOP ;  /* 0x0000000000007918 */ /* 0x000fc60000000000 */
[----:B------:R3:W-:Y:S02]  /*0510*/  @!P3 STS [UR8+0x24], R2 ;  /* 0x00002402ff00b988 */ /* 0x0007e40008000808 */
[----:B--23--:R-:W-:Y:S02]  /*0520*/  UIMAD UR4, UR4, UR6, UR12 ;  /* 0x00000006040472a4 */ /* 0x00cfe4000f8e020c */
[----:B------:R2:W-:Y:S02]  /*0530*/  @!P3 STS [UR8+0x20], R10 ;  /* 0x0000200aff00b988 */ /* 0x0005e40008000808 */
[----:B----4-:R-:W-:-:S04]  /*0540*/  UIMAD UR4, UR4, UR5, UR13 ;  /* 0x00000005040472a4 */ /* 0x010fc8000f8e020d */
[----:B------:R-:W-:-:S04]  /*0550*/  UIMAD UR4, UR4, 0x180, URZ ;  /* 0x00000180040478a4 */ /* 0x000fc8000f8e02ff */
[----:B-----5:R-:W-:-:S04]  /*0560*/  UIADD3 UR22, UP0, UPT, UR4, UR10, URZ ;  /* 0x0000000a04167290 */ /* 0x020fc8000ff1e0ff */
[----:B------:R-:W-:Y:S01]  /*0570*/  ULEA.HI.X.SX32 UR23, UR4, UR11, 0x1, UP0 ;  /* 0x0000000b04177291 */ /* 0x000fe200080f0eff */
[----:B--2---:R-:W-:Y:S11]  /*0580*/  @P3 BRA `(.L_x_7) ;  /* 0x0000000000183947 */ /* 0x004ff60003800000 */
[----:B------:R-:W2:Y:S01]  /*0590*/  LDS R3, [UR8+0x8] ;  /* 0x00000808ff037984 */ /* 0x000ea20008000800 */
[----:B------:R-:W3:Y:S01]  /*05a0*/  LDC.64 R6, c[0x0][0x380] ;  /* 0x0000e000ff067b82 */ /* 0x000ee20000000a00 */
[----:B------:R-:W-:Y:S02]  /*05b0*/  IMAD.MOV.U32 R4, RZ, RZ, 0x70 ;  /* 0x00000070ff047424 */ /* 0x000fe400078e00ff */
[----:B---3--:R3:W-:Y:S03]  /*05c0*/  STS.64 [UR8], R6 ;  /* 0x00000006ff007988 */ /* 0x0087e60008000a08 */
[----:B--2---:R-:W-:-:S05]  /*05d0*/  LOP3.LUT R3, R3, 0x10, R4, 0xd8, !PT ;  /* 0x0000001003037812 */ /* 0x004fca00078ed804 */
[----:B------:R3:W-:Y:S02]  /*05e0*/  STS [UR8+0x8], R3 ;  /* 0x00000803ff007988 */ /* 0x0007e40008000808 */
.L_x_7:
[----:B------:R-:W-:Y:S05]  /*05f0*/  BSYNC.RECONVERGENT B0 ;  /* 0x0000000000007941 */ /* 0x000fea0003800200 */
.L_x_6:
[----:B------:R-:W-:Y:S04]  /*0600*/  BSSY.RECONVERGENT B0, `(.L_x_8) ;  /* 0x000000a000007945 */ /* 0x000fe80003800200 */
[----:B------:R-:W-:Y:S05]  /*0610*/  @P3 BRA `(.L_x_9) ;  /* 0x0000000000203947 */ /* 0x000fea0003800000 */
[----:B---3--:R-:W2:Y:S01]  /*0620*/  LDS R3, [UR8+0x34] ;  /* 0x00003408ff037984 */ /* 0x008ea20008000800 */
[----:B------:R-:W-:Y:S02]  /*0630*/  IMAD.MOV.U32 R4, RZ, RZ, 0x3f000000 ;  /* 0x3f000000ff047424 */ /* 0x000fe400078e00ff */
[----:B------:R-:W-:Y:S01]  /*0640*/  @!P3 IMAD.MOV.U32 R5, RZ, RZ, 0x3f ;  /* 0x0000003fff05b424 */ /* 0x000fe200078e00ff */
[----:B------:R-:W3:Y:S02]  /*0650*/  @!P3 LDS R6, [UR8+0x38] ;  /* 0x00003808ff06b984 */ /* 0x000ee40008000800 */
[----:B--2---:R-:W-:Y:S02]  /*0660*/  LOP3.LUT R3, R3, 0xff000000, R4, 0xb8, !PT ;  /* 0xff00000003037812 */ /* 0x004fe400078eb804 */
[----:B---3--:R-:W-:-:S03]  /*0670*/  @!P3 LOP3.LUT R4, R6, 0xff, R5, 0xb8, !PT ;  /* 0x000000ff0604b812 */ /* 0x008fc600078eb805 */
[----:B------:R2:W-:Y:S04]  /*0680*/  STS [UR8+0x34], R3 ;  /* 0x00003403ff007988 */ /* 0x0005e80008000808 */
[----:B------:R2:W-:Y:S02]  /*0690*/  @!P3 STS [UR8+0x38], R4 ;  /* 0x00003804ff00b988 */ /* 0x0005e40008000808 */
.L_x_9:
[----:B------:R-:W-:Y:S05]  /*06a0*/  BSYNC.RECONVERGENT B0 ;  /* 0x0000000000007941 */ /* 0x000fea0003800200 */
.L_x_8:
[----:B------:R-:W-:Y:S04]  /*06b0*/  BSSY.RECONVERGENT B0, `(.L_x_10) ;  /* 0x000000e000007945 */ /* 0x000fe80003800200 */
[----:B------:R-:W-:Y:S05]  /*06c0*/  @P3 BRA `(.L_x_11) ;  /* 0x0000000000303947 */ /* 0x000fea0003800000 */
[----:B--2---:R-:W2:Y:S01]  /*06d0*/  LDS R4, [UR8+0x34] ;  /* 0x00003408ff047984 */ /* 0x004ea20008000800 */
[----:B------:R-:W4:Y:S03]  /*06e0*/  LDC.64 R8, c[0x0][0x3a8] ;  /* 0x0000ea00ff087b82 */ /* 0x000f260000000a00 */
[----:B---3--:R-:W3:Y:S01]  /*06f0*/  LDS R3, [UR8+0x1c] ;  /* 0x00001c08ff037984 */ /* 0x008ee20008000800 */
[C---:B----4-:R-:W-:Y:S01]  /*0700*/  SHF.L.U64.HI R6, R8.reuse, 0x1, R9 ;  /* 0x0000000108067819 */ /* 0x050fe20000010209 */
[----:B------:R-:W-:-:S03]  /*0710*/  IMAD.SHL.U32 R5, R8, 0x2, RZ ;  /* 0x0000000208057824 */ /* 0x000fc600078e00ff */
[--C-:B------:R-:W-:Y:S02]  /*0720*/  SHF.R.U32.HI R8, RZ, 0x4, R6.reuse ;  /* 0x00000004ff087819 */ /* 0x100fe40000011606 */
[----:B------:R-:W-:-:S05]  /*0730*/  SHF.R.U64 R5, R5, 0x4, R6 ;  /* 0x0000000405057819 */ /* 0x000fca0000001206 */
[----:B------:R4:W-:Y:S01]  /*0740*/  STS [UR8+0xc], R5 ;  /* 0x00000c05ff007988 */ /* 0x0009e20008000808 */
[----:B--2---:R-:W-:Y:S02]  /*0750*/  LOP3.LUT R4, R4, 0x7, RZ, 0xb8, !PT ;  /* 0x0000000704047812 */ /* 0x004fe400078eb8ff */
[----:B---3--:R-:W-:-:S03]  /*0760*/  LOP3.LUT R3, R3, 0xf, R8, 0xb8, !PT ;  /* 0x0000000f03037812 */ /* 0x008fc600078eb808 */
[----:B------:R4:W-:Y:S04]  /*0770*/  STS [UR8+0x34], R4 ;  /* 0x00003404ff007988 */ /* 0x0009e80008000808 */
[----:B------:R4:W-:Y:S02]  /*0780*/  STS [UR8+0x1c], R3 ;  /* 0x00001c03ff007988 */ /* 0x0009e40008000808 */
.L_x_11:
[----:B------:R-:W-:Y:S05]  /*0790*/  BSYNC.RECONVERGENT B0 ;  /* 0x0000000000007941 */ /* 0x000fea0003800200 */
.L_x_10:
[----:B------:R-:W-:Y:S04]  /*07a0*/  BSSY.RECONVERGENT B1, `(.L_x_12) ;  /* 0x000001a000017945 */ /* 0x000fe80003800200 */
[----:B------:R-:W-:Y:S04]  /*07b0*/  BSSY.RELIABLE B0, `(.L_x_13) ;  /* 0x0000015000007945 */ /* 0x000fe80003800100 */
[----:B------:R-:W-:Y:S05]  /*07c0*/  @P3 BRA `(.L_x_14) ;  /* 0x0000000000203947 */ /* 0x000fea0003800000 */
[----:B--234-:R-:W2:Y:S02]  /*07d0*/  LDS R3, [UR8+0x34] ;  /* 0x00003408ff037984 */ /* 0x01cea40008000800 */
[----:B--2---:R-:W-:-:S05]  /*07e0*/  LOP3.LUT R3, R3, 0x38, RZ, 0xb8, !PT ;  /* 0x0000003803037812 */ /* 0x004fca00078eb8ff */
[----:B------:R2:W-:Y:S01]  /*07f0*/  STS [UR8+0x34], R3 ;  /* 0x00003403ff007988 */ /* 0x0005e20008000808 */
[----:B------:R-:W-:Y:S05]  /*0800*/  @P3 BRA `(.L_x_15) ;  /* 0x0000000000203947 */ /* 0x000fea0003800000 */
[----:B--2---:R-:W2:Y:S01]  /*0810*/  LDS R3, [UR8+0x8] ;  /* 0x00000808ff037984 */ /* 0x004ea20008000800 */
[----:B------:R-:W-:-:S05]  /*0820*/  IMAD.MOV.U32 R4, RZ, RZ, 0x780 ;  /* 0x00000780ff047424 */ /* 0x000fca00078e00ff */
[----:B--2---:R-:W-:-:S05]  /*0830*/  LOP3.LUT R3, R3, 0x300, R4, 0xd8, !PT ;  /* 0x0000030003037812 */ /* 0x004fca00078ed804 */
[----:B------:R5:W-:Y:S02]  /*0840*/  STS [UR8+0x8], R3 ;  /* 0x00000803ff007988 */ /* 0x000be40008000808 */
.L_x_14:
[----:B------:R-:W-:Y:S05]  /*0850*/  @P3 BRA `(.L_x_16) ;  /* 0x0000000000283947 */ /* 0x000fea0003800000 */
[----:B--2345:R-:W2:Y:S02]  /*0860*/  LDS R3, [UR8+0x8] ;  /* 0x00000808ff037984 */ /* 0x03cea40008000800 */
[----:B--2---:R-:W-:-:S05]  /*0870*/  LOP3.LUT R3, R3, 0x1800, RZ, 0xb8, !PT ;  /* 0x0000180003037812 */ /* 0x004fca00078eb8ff */
[----:B------:R3:W-:Y:S02]  /*0880*/  STS [UR8+0x8], R3 ;  /* 0x00000803ff007988 */ /* 0x0007e40008000808 */
.L_x_15:
[----:B------:R-:W-:Y:S05]  /*0890*/  @P3 BREAK.RELIABLE B0 ;  /* 0x0000000000003942 */ /* 0x000fea0003800100 */
[----:B------:R-:W-:Y:S05]  /*08a0*/  @P3 BRA `(.L_x_17) ;  /* 0x0000000000243947 */ /* 0x000fea0003800000 */
[----:B------:R-:W4:Y:S01]  /*08b0*/  LDS R4, [UR8+0x8] ;  /* 0x00000808ff047984 */ /* 0x000f220008000800 */
[----:B--23--:R-:W-:-:S05]  /*08c0*/  IMAD.MOV.U32 R3, RZ, RZ, 0x6000 ;  /* 0x00006000ff037424 */ /* 0x00cfca00078e00ff */
[----:B----4-:R-:W-:-:S04]  /*08d0*/  LOP3.LUT R3, R4, 0x6000, R3, 0xd8, !PT ;  /* 0x0000600004037812 */ /* 0x010fc800078ed803 */
[----:B------:R-:W-:-:S05]  /*08e0*/  LOP3.LUT R3, R3, 0x400000, RZ, 0xb8, !PT ;  /* 0x0040000003037812 */ /* 0x000fca00078eb8ff */
[----:B------:R2:W-:Y:S02]  /*08f0*/  STS [UR8+0x8], R3 ;  /* 0x00000803ff007988 */ /* 0x0005e40008000808 */
.L_x_16:
[----:B------:R-:W-:Y:S05]  /*0900*/  BSYNC.RELIABLE B0 ;  /* 0x0000000000007941 */ /* 0x000fea0003800100 */
.L_x_13:
[----:B--2345:R-:W2:Y:S02]  /*0910*/  @!P3 LDS R3, [UR8+0x8] ;  /* 0x00000808ff03b984 */ /* 0x03cea40008000800 */
[----:B--2---:R-:W-:-:S05]  /*0920*/  @!P3 LOP3.LUT R3, R3, 0x8000, RZ, 0xb8, !PT ;  /* 0x000080000303b812 */ /* 0x004fca00078eb8ff */
[----:B------:R4:W-:Y:S02]  /*0930*/  @!P3 STS [UR8+0x8], R3 ;  /* 0x00000803ff00b988 */ /* 0x0009e40008000808 */
.L_x_17:
[----:B------:R-:W-:Y:S05]  /*0940*/  BSYNC.RECONVERGENT B1 ;  /* 0x0000000000017941 */ /* 0x000fea0003800200 */
.L_x_12:
[----:B------:R-:W-:Y:S05]  /*0950*/  WARPSYNC.ALL ;  /* 0x0000000000007948 */ /* 0x000fea0003800000 */
[----:B------:R-:W-:Y:S01]  /*0960*/  NOP ;  /* 0x0000000000007918 */ /* 0x000fe20000000000 */
[----:B------:R-:W5:Y:S02]  /*0970*/  LDC R6, c[0x0][0x39c] ;  /* 0x0000e700ff067b82 */ /* 0x000f640000000800 */
[----:B-----5:R-:W-:Y:S01]  /*0980*/  VIADD R6, R6, 0xffffffff ;  /* 0xffffffff06067836 */ /* 0x020fe20000000000 */
[----:B------:R-:W-:Y:S06]  /*0990*/  @P0 BRA `(.L_x_18) ;  /* 0x0000000000300947 */ /* 0x000fec0003800000 */
[----:B--234-:R-:W2:Y:S01]  /*09a0*/  S2R R3, SR_LANEID ;  /* 0x0000000000037919 */ /* 0x01cea20000000000 */
[----:B------:R-:W-:Y:S05]  /*09b0*/  WARPSYNC.ALL ;  /* 0x0000000000007948 */ /* 0x000fea0003800000 */
[----:B------:R-:W-:Y:S01]  /*09c0*/  NOP ;  /* 0x0000000000007918 */ /* 0x000fe20000000000 */
[----:B--2---:R-:W-:-:S05]  /*09d0*/  IMAD.SHL.U32 R3, R3, 0x4, RZ ;  /* 0x0000000403037824 */ /* 0x004fca00078e00ff */
[----:B------:R-:W2:Y:S01]  /*09e0*/  LDS R7, [R3+UR8] ;  /* 0x0000000803077984 */ /* 0x000ea20008000800 */
[----:B------:R-:W-:-:S05]  /*09f0*/  IADD3 R4, P1, PT, R3, UR22, RZ ;  /* 0x0000001603047c10 */ /* 0x000fca000ff3e0ff */
[----:B------:R-:W-:-:S05]  /*0a00*/  IMAD.X R5, RZ, RZ, UR23, P1 ;  /* 0x00000017ff057e24 */ /* 0x000fca00088e06ff */
[----:B--2---:R5:W2:Y:S01]  /*0a10*/  ATOMG.E.EXCH.STRONG.GPU PT, RZ, [R4], R7 ;  /* 0x0000000704ff73a8 */ /* 0x004aa200041ee100 */
[----:B------:R-:W-:-:S04]  /*0a20*/  DEPBAR {5,4,3,2,1,0} ;  /* 0x0000003f0000791a */ /* 0x000fc80000000000 */
[----:B------:R-:W3:Y:S02]  /*0a30*/  CCTL.E.C.LDCU.IV.DEEP [UR22] ;  /* 0x0000000016007540 */ /* 0x000ee40009c08000 */
[----:B---3--:R5:W-:Y:S01]  /*0a40*/  UTMACCTL.IV [UR22] ;  /* 0x00000000160079b9 */ /* 0x008be20008000000 */
[----:B------:R-:W-:Y:S01]  /*0a50*/  NOP ;  /* 0x0000000000007918 */ /* 0x000fe20000000000 */
.L_x_18:
[----:B------:R-:W-:Y:S05]  /*0a60*/  @P0 BRA `(.L_x_19) ;  /* 0x00000000000c0947 */ /* 0x000fea0003800000 */
[----:B------:R0:W-:Y:S01]  /*0a70*/  UTMACMDFLUSH ;  /* 0x00000000000079b7 */ /* 0x0001e20000000000 */
[----:B------:R-:W-:Y:S05]  /*0a80*/  @P0 BRA `(.L_x_19) ;  /* 0x0000000000040947 */ /* 0x000fea0003800000 */
[----:B------:R-:W-:-:S04]  /*0a90*/  DEPBAR.LE SB0, 0x0 ;  /* 0x000080000000791a */ /* 0x000fc80000000000 */
.L_x_19:
[----:B------:R-:W-:Y:S05]  /*0aa0*/  WARPSYNC.ALL ;  /* 0x0000000000007948 */ /* 0x000fea0003800000 */
[----:B------:R-:W-:Y:S01]  /*0ab0*/  NOP ;  /* 0x0000000000007918 */ /* 0x000fe20000000000 */
[----:B--2---:R-:W-:Y:S06]  /*0ac0*/  BAR.SYNC.DEFER_BLOCKING 0x0 ;  /* 0x0000000000007b1d */ /* 0x004fec0000010000 */
[----:B------:R-:W-:Y:S02]  /*0ad0*/  BSSY.RECONVERGENT B1, `(.L_x_20) ;  /* 0x000000b000017945 */ /* 0x000fe40003800200 */
[----:B------:R-:W-:Y:S06]  /*0ae0*/  BAR.SYNC.DEFER_BLOCKING 0x0 ;  /* 0x0000000000007b1d */ /* 0x000fec0000010000 */
[----:B------:R2:W-:Y:S01]  /*0af0*/  @!P0 STS [R13], RZ ;  /* 0x000000ff0d008388 */ /* 0x0005e20000000800 */
[----:B------:R-:W-:Y:S01]  /*0b00*/  NOP ;  /* 0x0000000000007918 */ /* 0x000fe20000000000 */
[----:B------:R-:W-:Y:S05]  /*0b10*/  @P3 BRA `(.L_x_21) ;  /* 0x0000000000183947 */ /* 0x000fea0003800000 */
[----:B---34-:R-:W3:Y:S01]  /*0b20*/  LDS R3, [UR8+0x8] ;  /* 0x00000808ff037984 */ /* 0x018ee20008000800 */
[----:B------:R-:W4:Y:S01]  /*0b30*/  LDC.64 R8, c[0x0][0x388] ;  /* 0x0000e200ff087b82 */ /* 0x000f220000000a00 */
[----:B-----5:R-:W-:Y:S02]  /*0b40*/  IMAD.MOV.U32 R4, RZ, RZ, 0x70 ;  /* 0x00000070ff047424 */ /* 0x020fe400078e00ff */
[----:B----4-:R4:W-:Y:S03]  /*0b50*/  STS.64 [UR8], R8 ;  /* 0x00000008ff007988 */ /* 0x0109e60008000a08 */
[----:B---3--:R-:W-:-:S05]  /*0b60*/  LOP3.LUT R3, R3, 0x10, R4, 0xd8, !PT ;  /* 0x0000001003037812 */ /* 0x008fca00078ed804 */
[----:B------:R4:W-:Y:S02]  /*0b70*/  STS [UR8+0x8], R3 ;  /* 0x00000803ff007988 */ /* 0x0009e40008000808 */
.L_x_21:
[----:B-----5:R-:W-:Y:S05]  /*0b80*/  BSYNC.RECONVERGENT B1 ;  /* 0x0000000000017941 */ /* 0x020fea0003800200 */
.L_x_20:
[----:B------:R-:W-:Y:S04]  /*0b90*/  BSSY.RECONVERGENT B1, `(.L_x_22) ;  /* 0x000000a000017945 */ /* 0x000fe80003800200 */
[----:B------:R-:W-:Y:S05]  /*0ba0*/  @P3 BRA `(.L_x_23) ;  /* 0x0000000000203947 */ /* 0x000fea0003800000 */
[----:B---34-:R-:W3:Y:S01]  /*0bb0*/  LDS R3, [UR8+0x34] ;  /* 0x00003408ff037984 */ /* 0x018ee20008000800 */
[----:B------:R-:W-:Y:S02]  /*0bc0*/  IMAD.MOV.U32 R8, RZ, RZ, 0x3f000000 ;  /* 0x3f000000ff087424 */ /* 0x000fe400078e00ff */
[----:B------:R-:W-:Y:S01]  /*0bd0*/  @!P3 IMAD.MOV.U32 R5, RZ, RZ, 0x3f ;  /* 0x0000003fff05b424 */ /* 0x000fe200078e00ff */
[----:B------:R-:W4:Y:S02]  /*0be0*/  @!P3 LDS R4, [UR8+0x38] ;  /* 0x00003808ff04b984 */ /* 0x000f240008000800 */
[----:B---3--:R-:W-:Y:S02]  /*0bf0*/  LOP3.LUT R3, R3, 0xff000000, R8, 0xb8, !PT ;  /* 0xff00000003037812 */ /* 0x008fe400078eb808 */
[----:B----4-:R-:W-:-:S03]  /*0c00*/  @!P3 LOP3.LUT R4, R4, 0xff, R5, 0xb8, !PT ;  /* 0x000000ff0404b812 */ /* 0x010fc600078eb805 */
[----:B------:R5:W-:Y:S04]  /*0c10*/  STS [UR8+0x34], R3 ;  /* 0x00003403ff007988 */ /* 0x000be80008000808 */
[----:B------:R5:W-:Y:S02]  /*0c20*/  @!P3 STS [UR8+0x38], R4 ;  /* 0x00003804ff00b988 */ /* 0x000be40008000808 */
.L_x_23:
[----:B------:R-:W-:Y:S05]  /*0c30*/  BSYNC.RECONVERGENT B1 ;  /* 0x0000000000017941 */ /* 0x000fea0003800200 */
.L_x_22:
[----:B------:R-:W-:Y:S04]  /*0c40*/  BSSY.RECONVERGENT B1, `(.L_x_24) ;  /* 0x0000004000017945 */ /* 0x000fe80003800200 */
[----:B------:R-:W-:Y:S05]  /*0c50*/  @P3 BRA `(.L_x_25) ;  /* 0x0000000000083947 */ /* 0x000fea0003800000 */
[----:B------:R2:W-:Y:S04]  /*0c60*/  STS [UR8+0x24], R10 ;  /* 0x0000240aff007988 */ /* 0x0005e80008000808 */
[----:B------:R2:W-:Y:S02]  /*0c70*/  STS [UR8+0x20], R6 ;  /* 0x00002006ff007988 */ /* 0x0005e40008000808 */
.L_x_25:
[----:B------:R-:W-:Y:S05]  /*0c80*/  BSYNC.RECONVERGENT B1 ;  /* 0x0000000000017941 */ /* 0x000fea0003800200 */
.L_x_24:
[----:B------:R-:W-:Y:S04]  /*0c90*/  BSSY.RECONVERGENT B1, `(.L_x_26) ;  /* 0x000000e000017945 */ /* 0x000fe80003800200 */
[----:B------:R-:W-:Y:S05]  /*0ca0*/  @P3 BRA `(.L_x_27) ;  /* 0x0000000000303947 */ /* 0x000fea0003800000 */
[----:B-----5:R-:W5:Y:S01]  /*0cb0*/  LDS R4, [UR8+0x34] ;  /* 0x00003408ff047984 */ /* 0x020f620008000800 */
[----:B--2---:R-:W2:Y:S03]  /*0cc0*/  LDC.64 R10, c[0x0][0x3b0] ;  /* 0x0000ec00ff0a7b82 */ /* 0x004ea60000000a00 */
[----:B---34-:R-:W3:Y:S01]  /*0cd0*/  LDS R3, [UR8+0x1c] ;  /* 0x00001c08ff037984 */ /* 0x018ee20008000800 */
[C---:B--2---:R-:W-:Y:S01]  /*0ce0*/  SHF.L.U64.HI R8, R10.reuse, 0x1, R11 ;  /* 0x000000010a087819 */ /* 0x044fe2000001020b */
[----:B------:R-:W-:-:S03]  /*0cf0*/  IMAD.SHL.U32 R5, R10, 0x2, RZ ;  /* 0x000000020a057824 */ /* 0x000fc600078e00ff */
[--C-:B------:R-:W-:Y:S02]  /*0d00*/  SHF.R.U32.HI R10, RZ, 0x4, R8.reuse ;  /* 0x00000004ff0a7819 */ /* 0x100fe40000011608 */
[----:B------:R-:W-:-:S05]  /*0d10*/  SHF.R.U64 R5, R5, 0x4, R8 ;  /* 0x0000000405057819 */ /* 0x000fca0000001208 */
[----:B------:R2:W-:Y:S01]  /*0d20*/  STS [UR8+0xc], R5 ;  /* 0x00000c05ff007988 */ /* 0x0005e20008000808 */
[----:B-----5:R-:W-:Y:S02]  /*0d30*/  LOP3.LUT R4, R4, 0x7, RZ, 0xb8, !PT ;  /* 0x0000000704047812 */ /* 0x020fe400078eb8ff */
[----:B---3--:R-:W-:-:S03]  /*0d40*/  LOP3.LUT R3, R3, 0xf, R10, 0xb8, !PT ;  /* 0x0000000f03037812 */ /* 0x008fc600078eb80a */
[----:B------:R2:W-:Y:S04]  /*0d50*/  STS [UR8+0x34], R4 ;  /* 0x00003404ff007988 */ /* 0x0005e80008000808 */
[----:B------:R2:W-:Y:S02]  /*0d60*/  STS [UR8+0x1c], R3 ;  /* 0x00001c03ff007988 */ /* 0x0005e40008000808 */
.L_x_27:
[----:B------:R-:W-:Y:S05]  /*0d70*/  BSYNC.RECONVERGENT B1 ;  /* 0x0000000000017941 */ /* 0x000fea0003800200 */
.L_x_26:
[----:B------:R-:W-:Y:S04]  /*0d80*/  BSSY.RECONVERGENT B2, `(.L_x_28) ;  /* 0x000001a000027945 */ /* 0x000fe80003800200 */
[----:B------:R-:W-:Y:S04]  /*0d90*/  BSSY.RELIABLE B1, `(.L_x_29) ;  /* 0x0000015000017945 */ /* 0x000fe80003800100 */
[----:B------:R-:W-:Y:S05]  /*0da0*/  @P3 BRA `(.L_x_30) ;  /* 0x0000000000203947 */ /* 0x000fea0003800000 */
[----:B--2345:R-:W2:Y:S02]  /*0db0*/  LDS R3, [UR8+0x34] ;  /* 0x00003408ff037984 */ /* 0x03cea40008000800 */
[----:B--2---:R-:W-:-:S05]  /*0dc0*/  LOP3.LUT R3, R3, 0x38, RZ, 0xb8, !PT ;  /* 0x0000003803037812 */ /* 0x004fca00078eb8ff */
[----:B------:R2:W-:Y:S01]  /*0dd0*/  STS [UR8+0x34], R3 ;  /* 0x00003403ff007988 */ /* 0x0005e20008000808 */
[----:B------:R-:W-:Y:S05]  /*0de0*/  @P3 BRA `(.L_x_31) ;  /* 0x0000000000203947 */ /* 0x000fea0003800000 */
[----:B--2---:R-:W2:Y:S01]  /*0df0*/  LDS R3, [UR8+0x8] ;  /* 0x00000808ff037984 */ /* 0x004ea20008000800 */
[----:B------:R-:W-:-:S05]  /*0e00*/  IMAD.MOV.U32 R4, RZ, RZ, 0x780 ;  /* 0x00000780ff047424 */ /* 0x000fca00078e00ff */
[----:B--2---:R-:W-:-:S05]  /*0e10*/  LOP3.LUT R3, R3, 0x300, R4, 0xd8, !PT ;  /* 0x0000030003037812 */ /* 0x004fca00078ed804 */
[----:B------:R2:W-:Y:S02]  /*0e20*/  STS [UR8+0x8], R3 ;  /* 0x00000803ff007988 */ /* 0x0005e40008000808 */
.L_x_30:
[----:B------:R-:W-:Y:S05]  /*0e30*/  @P3 BRA `(.L_x_32) ;  /* 0x0000000000283947 */ /* 0x000fea0003800000 */
[----:B--2345:R-:W2:Y:S02]  /*0e40*/  LDS R3, [UR8+0x8] ;  /* 0x00000808ff037984 */ /* 0x03cea40008000800 */
[----:B--2---:R-:W-:-:S05]  /*0e50*/  LOP3.LUT R3, R3, 0x1800, RZ, 0xb8, !PT ;  /* 0x0000180003037812 */ /* 0x004fca00078eb8ff */
[----:B------:R3:W-:Y:S02]  /*0e60*/  STS [UR8+0x8], R3 ;  /* 0x00000803ff007988 */ /* 0x0007e40008000808 */
.L_x_31:
[----:B------:R-:W-:Y:S05]  /*0e70*/  @P3 BREAK.RELIABLE B1 ;  /* 0x0000000000013942 */ /* 0x000fea0003800100 */
[----:B------:R-:W-:Y:S05]  /*0e80*/  @P3 BRA `(.L_x_33) ;  /* 0x0000000000243947 */ /* 0x000fea0003800000 */
[----:B--23--:R-:W2:Y:S01]  /*0e90*/  LDS R3, [UR8+0x8] ;  /* 0x00000808ff037984 */ /* 0x00cea20008000800 */
[----:B------:R-:W-:-:S05]  /*0ea0*/  IMAD.MOV.U32 R4, RZ, RZ, 0x6000 ;  /* 0x00006000ff047424 */ /* 0x000fca00078e00ff */
[----:B--2---:R-:W-:-:S04]  /*0eb0*/  LOP3.LUT R3, R3, 0x6000, R4, 0xd8, !PT ;  /* 0x0000600003037812 */ /* 0x004fc800078ed804 */
[----:B------:R-:W-:-:S05]  /*0ec0*/  LOP3.LUT R3, R3, 0x400000, RZ, 0xb8, !PT ;  /* 0x0040000003037812 */ /* 0x000fca00078eb8ff */
[----:B------:R2:W-:Y:S02]  /*0ed0*/  STS [UR8+0x8], R3 ;  /* 0x00000803ff007988 */ /* 0x0005e40008000808 */
.L_x_32:
[----:B------:R-:W-:Y:S05]  /*0ee0*/  BSYNC.RELIABLE B1 ;  /* 0x0000000000017941 */ /* 0x000fea0003800100 */
.L_x_29:
[----:B--2345:R-:W2:Y:S02]  /*0ef0*/  @!P3 LDS R3, [UR8+0x8] ;  /* 0x00000808ff03b984 */ /* 0x03cea40008000800 */
[----:B--2---:R-:W-:-:S05]  /*0f00*/  @!P3 LOP3.LUT R3, R3, 0x8000, RZ, 0xb8, !PT ;  /* 0x000080000303b812 */ /* 0x004fca00078eb8ff */
[----:B------:R4:W-:Y:S02]  /*0f10*/  @!P3 STS [UR8+0x8], R3 ;  /* 0x00000803ff00b988 */ /* 0x0009e40008000808 */
.L_x_33:
[----:B------:R-:W-:Y:S05]  /*0f20*/  BSYNC.RECONVERGENT B2 ;  /* 0x0000000000027941 */ /* 0x000fea0003800200 */
.L_x_28:
[----:B------:R-:W-:Y:S05]  /*0f30*/  WARPSYNC.ALL ;  /* 0x0000000000007948 */ /* 0x000fea0003800000 */
[----:B------:R-:W-:Y:S01]  /*0f40*/  NOP ;  /* 0x0000000000007918 */ /* 0x000fe20000000000 */
[----:B------:R-:W-:-:S04]  /*0f50*/  UIADD3 UR5, UPT, UPT, UR4, 0x80, URZ ;  /* 0x0000008004057890 */ /* 0x000fc8000fffe0ff */
[----:B------:R-:W-:-:S04]  /*0f60*/  UIADD3 UR20, UP0, UPT, UR5, UR10, URZ ;  /* 0x0000000a05147290 */ /* 0x000fc8000ff1e0ff */
[----:B------:R-:W-:Y:S01]  /*0f70*/  ULEA.HI.X.SX32 UR21, UR5, UR11, 0x1, UP0 ;  /* 0x0000000b05157291 */ /* 0x000fe200080f0eff */
[----:B------:R-:W-:Y:S11]  /*0f80*/  @P0 BRA `(.L_x_34) ;  /* 0x0000000000300947 */ /* 0x000ff60003800000 */
        /* <DEDUP_REMOVED lines=12> */
.L_x_34:
[----:B------:R-:W-:Y:S05]  /*1050*/  @P0 BRA `(.L_x_35) ;  /* 0x00000000000c0947 */ /* 0x000fea0003800000 */
[----:B------:R0:W-:Y:S01]  /*1060*/  UTMACMDFLUSH ;  /* 0x00000000000079b7 */ /* 0x0001e20000000000 */
[----:B------:R-:W-:Y:S05]  /*1070*/  @P0 BRA `(.L_x_35) ;  /* 0x0000000000040947 */ /* 0x000fea0003800000 */
[----:B------:R-:W-:-:S04]  /*1080*/  DEPBAR.LE SB0, 0x0 ;  /* 0x000080000000791a */ /* 0x000fc80000000000 */
.L_x_35:
        /* <DEDUP_REMOVED lines=8> */
[----:B---345:R-:W3:Y:S01]  /*1110*/  LDS R3, [UR8+0x8] ;  /* 0x00000808ff037984 */ /* 0x038ee20008000800 */
[----:B------:R-:W4:Y:S01]  /*1120*/  LDC.64 R8, c[0x0][0x390] ;  /* 0x0000e400ff087b82 */ /* 0x000f220000000a00 */
[----:B------:R-:W-:Y:S02]  /*1130*/  IMAD.MOV.U32 R4, RZ, RZ, 0x70 ;  /* 0x00000070ff047424 */ /* 0x000fe400078e00ff */
[----:B----4-:R4:W-:Y:S03]  /*1140*/  STS.64 [UR8], R8 ;  /* 0x00000008ff007988 */ /* 0x0109e60008000a08 */
[----:B---3--:R-:W-:-:S05]  /*1150*/  LOP3.LUT R3, R3, 0x10, R4, 0xd8, !PT ;  /* 0x0000001003037812 */ /* 0x008fca00078ed804 */
[----:B------:R4:W-:Y:S02]  /*1160*/  STS [UR8+0x8], R3 ;  /* 0x00000803ff007988 */ /* 0x0009e40008000808 */
.L_x_37:
[----:B-----5:R-:W-:Y:S05]  /*1170*/  BSYNC.RECONVERGENT B2 ;  /* 0x0000000000027941 */ /* 0x020fea0003800200 */
.L_x_36:
[----:B------:R-:W-:Y:S04]  /*1180*/  BSSY.RECONVERGENT B3, `(.L_x_38) ;  /* 0x0000011000037945 */ /* 0x000fe80003800200 */
[----:B------:R-:W-:Y:S04]  /*1190*/  BSSY.RELIABLE B2, `(.L_x_39) ;  /* 0x000000e000027945 */ /* 0x000fe80003800100 */
[----:B------:R-:W-:Y:S05]  /*11a0*/  @P3 BRA `(.L_x_40) ;  /* 0x0000000000243947 */ /* 0x000fea0003800000 */
[----:B---34-:R-:W3:Y:S01]  /*11b0*/  LDS R3, [UR8+0x34] ;  /* 0x00003408ff037984 */ /* 0x018ee20008000800 */
[----:B------:R-:W-:-:S05]  /*11c0*/  IMAD.MOV.U32 R4, RZ, RZ, 0x3f000000 ;  /* 0x3f000000ff047424 */ /* 0x000fca00078e00ff */
[----:B---3--:R-:W-:-:S05]  /*11d0*/  LOP3.LUT R3, R3, 0xff000000, R4, 0xb8, !PT ;  /* 0xff00000003037812 */ /* 0x008fca00078eb804 */
[----:B------:R3:W-:Y:S01]  /*11e0*/  STS [UR8+0x34], R3 ;  /* 0x00003403ff007988 */ /* 0x0007e20008000808 */
[----:B------:R-:W-:Y:S05]  /*11f0*/  @P3 BRA `(.L_x_41) ;  /* 0x00000000001c3947 */ /* 0x000fea0003800000 */
[----:B---3--:R-:W3:Y:S01]  /*1200*/  LDS R3, [UR8+0x38] ;  /* 0x00003808ff037984 */ /* 0x008ee20008000800 */
[----:B------:R-:W-:-:S05]  /*1210*/  IMAD.MOV.U32 R4, RZ, RZ, 0x3f ;  /* 0x0000003fff047424 */ /* 0x000fca00078e00ff */
[----:B---3--:R-:W-:-:S05]  /*1220*/  LOP3.LUT R3, R3, 0xff, R4, 0xb8, !PT ;  /* 0x000000ff03037812 */ /* 0x008fca00078eb804 */
[----:B------:R5:W-:Y:S02]  /*1230*/  STS [UR8+0x38], R3 ;  /* 0x00003803ff007988 */ /* 0x000be40008000808 */
.L_x_40:
[----:B------:R-:W-:Y:S05]  /*1240*/  @P3 BREAK.RELIABLE B2 ;  /* 0x0000000000023942 */ /* 0x000fea0003800100 */
[----:B------:R-:W-:Y:S05]  /*1250*/  @P3 BRA `(.L_x_42) ;  /* 0x00000000000c3947 */ /* 0x000fea0003800000 */
[----:B------:R2:W-:Y:S02]  /*1260*/  STS [UR8+0x20], R6 ;  /* 0x00002006ff007988 */ /* 0x0005e40008000808 */
.L_x_41:
[----:B------:R-:W-:Y:S05]  /*1270*/  BSYNC.RELIABLE B2 ;  /* 0x0000000000027941 */ /* 0x000fea0003800100 */
.L_x_39:
[----:B------:R2:W-:Y:S02]  /*1280*/  @!P3 STS [UR8+0x24], R2 ;  /* 0x00002402ff00b988 */ /* 0x0005e40008000808 */
.L_x_42:
[----:B------:R-:W-:Y:S05]  /*1290*/  BSYNC.RECONVERGENT B3 ;  /* 0x0000000000037941 */ /* 0x000fea0003800200 */
.L_x_38:
[----:B------:R-:W-:Y:S05]  /*12a0*/  WARPSYNC.ALL ;  /* 0x0000000000007948 */ /* 0x000fea0003800000 */
[----:B------:R-:W-:Y:S01]  /*12b0*/  NOP ;  /* 0x0000000000007918 */ /* 0x000fe20000000000 */
[----:B------:R-:W-:Y:S04]  /*12c0*/  BSSY.RECONVERGENT B3, `(.L_x_43) ;  /* 0x000000e000037945 */ /* 0x000fe80003800200 */
[----:B------:R-:W-:Y:S05]  /*12d0*/  @P3 BRA `(.L_x_44) ;  /* 0x0000000000303947 */ /* 0x000fea0003800000 */
[----:B---345:R-:W3:Y:S01]  /*12e0*/  LDS R3, [UR8+0x34] ;  /* 0x00003408ff037984 */ /* 0x038ee20008000800 */
[----:B------:R-:W4:Y:S03]  /*12f0*/  LDC.64 R4, c[0x0][0x3b8] ;  /* 0x0000ee00ff047b82 */ /* 0x000f260000000a00 */
[----:B--2---:R-:W2:Y:S01]  /*1300*/  LDS R2, [UR8+0x1c] ;  /* 0x00001c08ff027984 */ /* 0x004ea20008000800 */
[C---:B----4-:R-:W-:Y:S01]  /*1310*/  SHF.L.U64.HI R5, R4.reuse, 0x1, R5 ;  /* 0x0000000104057819 */ /* 0x050fe20000010205 */
[----:B------:R-:W-:-:S03]  /*1320*/  IMAD.SHL.U32 R4, R4, 0x2, RZ ;  /* 0x0000000204047824 */ /* 0x000fc600078e00ff */
[--C-:B------:R-:W-:Y:S02]  /*1330*/  SHF.R.U32.HI R7, RZ, 0x4, R5.reuse ;  /* 0x00000004ff077819 */ /* 0x100fe40000011605 */
[----:B------:R-:W-:-:S05]  /*1340*/  SHF.R.U64 R4, R4, 0x4, R5 ;  /* 0x0000000404047819 */ /* 0x000fca0000001205 */
[----:B------:R4:W-:Y:S01]  /*1350*/  STS [UR8+0xc], R4 ;  /* 0x00000c04ff007988 */ /* 0x0009e20008000808 */
[----:B---3--:R-:W-:Y:S02]  /*1360*/  LOP3.LUT R3, R3, 0x7, RZ, 0xb8, !PT ;  /* 0x0000000703037812 */ /* 0x008fe400078eb8ff */
[----:B--2---:R-:W-:-:S03]  /*1370*/  LOP3.LUT R2, R2, 0xf, R7, 0xb8, !PT ;  /* 0x0000000f02027812 */ /* 0x004fc600078eb807 */
[----:B------:R4:W-:Y:S04]  /*1380*/  STS [UR8+0x34], R3 ;  /* 0x00003403ff007988 */ /* 0x0009e80008000808 */
[----:B------:R4:W-:Y:S02]  /*1390*/  STS [UR8+0x1c], R2 ;  /* 0x00001c02ff007988 */ /* 0x0009e40008000808 */
.L_x_44:
[----:B------:R-:W-:Y:S05]  /*13a0*/  BSYNC.RECONVERGENT B3 ;  /* 0x0000000000037941 */ /* 0x000fea0003800200 */
.L_x_43:
[----:B------:R-:W-:Y:S04]  /*13b0*/  BSSY.RECONVERGENT B4, `(.L_x_45) ;  /* 0x000001a000047945 */ /* 0x000fe80003800200 */
[----:B------:R-:W-:Y:S04]  /*13c0*/  BSSY.RELIABLE B3, `(.L_x_46) ;  /* 0x0000015000037945 */ /* 0x000fe80003800100 */
[----:B------:R-:W-:Y:S05]  /*13d0*/  @P3 BRA `(.L_x_47) ;  /* 0x0000000000203947 */ /* 0x000fea0003800000 */
[----:B--2-4-:R-:W2:Y:S02]  /*13e0*/  LDS R2, [UR8+0x34] ;  /* 0x00003408ff027984 */ /* 0x014ea40008000800 */
[----:B--2---:R-:W-:-:S05]  /*13f0*/  LOP3.LUT R2, R2, 0x38, RZ, 0xb8, !PT ;  /* 0x0000003802027812 */ /* 0x004fca00078eb8ff */
[----:B------:R2:W-:Y:S01]  /*1400*/  STS [UR8+0x34], R2 ;  /* 0x00003402ff007988 */ /* 0x0005e20008000808 */
[----:B------:R-:W-:Y:S05]  /*1410*/  @P3 BRA `(.L_x_48) ;  /* 0x0000000000203947 */ /* 0x000fea0003800000 */
[----:B--2---:R-:W2:Y:S01]  /*1420*/  LDS R2, [UR8+0x8] ;  /* 0x00000808ff027984 */ /* 0x004ea20008000800 */
[----:B---3-5:R-:W-:-:S05]  /*1430*/  IMAD.MOV.U32 R3, RZ, RZ, 0x780 ;  /* 0x00000780ff037424 */ /* 0x028fca00078e00ff */
[----:B--2---:R-:W-:-:S05]  /*1440*/  LOP3.LUT R2, R2, 0x300, R3, 0xd8, !PT ;  /* 0x0000030002027812 */ /* 0x004fca00078ed803 */
[----:B------:R2:W-:Y:S02]  /*1450*/  STS [UR8+0x8], R2 ;  /* 0x00000802ff007988 */ /* 0x0005e40008000808 */
.L_x_47:
[----:B------:R-:W-:Y:S05]  /*1460*/  @P3 BRA `(.L_x_49) ;  /* 0x0000000000283947 */ /* 0x000fea0003800000 */
[----:B--2-4-:R-:W2:Y:S02]  /*1470*/  LDS R2, [UR8+0x8] ;  /* 0x00000808ff027984 */ /* 0x014ea40008000800 */
[----:B--2---:R-:W-:-:S05]  /*1480*/  LOP3.LUT R2, R2, 0x1800, RZ, 0xb8, !PT ;  /* 0x0000180002027812 */ /* 0x004fca00078eb8ff */
[----:B------:R4:W-:Y:S02]  /*1490*/  STS [UR8+0x8], R2 ;  /* 0x00000802ff007988 */ /* 0x0009e40008000808 */
.L_x_48:
[----:B------:R-:W-:Y:S05]  /*14a0*/  @P3 BREAK.RELIABLE B3 ;  /* 0x0000000000033942 */ /* 0x000fea0003800100 */
[----:B------:R-:W-:Y:S05]  /*14b0*/  @P3 BRA `(.L_x_50) ;  /* 0x0000000000243947 */ /* 0x000fea0003800000 */
[----:B--2-4-:R-:W2:Y:S01]  /*14c0*/  LDS R2, [UR8+0x8] ;  /* 0x00000808ff027984 */ /* 0x014ea20008000800 */
[----:B---3-5:R-:W-:-:S05]  /*14d0*/  IMAD.MOV.U32 R3, RZ, RZ, 0x6000 ;  /* 0x00006000ff037424 */ /* 0x028fca00078e00ff */
[----:B--2---:R-:W-:-:S04]  /*14e0*/  LOP3.LUT R2, R2, 0x6000, R3, 0xd8, !PT ;  /* 0x0000600002027812 */ /* 0x004fc800078ed803 */
[----:B------:R-:W-:-:S05]  /*14f0*/  LOP3.LUT R2, R2, 0x400000, RZ, 0xb8, !PT ;  /* 0x0040000002027812 */ /* 0x000fca00078eb8ff */
[----:B------:R2:W-:Y:S02]  /*1500*/  STS [UR8+0x8], R2 ;  /* 0x00000802ff007988 */ /* 0x0005e40008000808 */
.L_x_49:
[----:B------:R-:W-:Y:S05]  /*1510*/  BSYNC.RELIABLE B3 ;  /* 0x0000000000037941 */ /* 0x000fea0003800100 */
.L_x_46:
[----:B--2-4-:R-:W2:Y:S02]  /*1520*/  @!P3 LDS R2, [UR8+0x8] ;  /* 0x00000808ff02b984 */ /* 0x014ea40008000800 */
[----:B--2---:R-:W-:-:S05]  /*1530*/  @!P3 LOP3.LUT R2, R2, 0x8000, RZ, 0xb8, !PT ;  /* 0x000080000202b812 */ /* 0x004fca00078eb8ff */
[----:B------:R2:W-:Y:S02]  /*1540*/  @!P3 STS [UR8+0x8], R2 ;  /* 0x00000802ff00b988 */ /* 0x0005e40008000808 */
.L_x_50:
[----:B------:R-:W-:Y:S05]  /*1550*/  BSYNC.RECONVERGENT B4 ;  /* 0x0000000000047941 */ /* 0x000fea0003800200 */
.L_x_45:
[----:B------:R-:W-:Y:S05]  /*1560*/  WARPSYNC.ALL ;  /* 0x0000000000007948 */ /* 0x000fea0003800000 */
[----:B------:R-:W-:Y:S01]  /*1570*/  NOP ;  /* 0x0000000000007918 */ /* 0x000fe20000000000 */
[----:B------:R-:W-:-:S04]  /*1580*/  UIADD3 UR4, UPT, UPT, UR4, 0x100, URZ ;  /* 0x0000010004047890 */ /* 0x000fc8000fffe0ff */
[----:B------:R-:W-:-:S04]  /*1590*/  UIADD3 UR10, UP0, UPT, UR4, UR10, URZ ;  /* 0x0000000a040a7290 */ /* 0x000fc8000ff1e0ff */
[----:B------:R-:W-:Y:S01]  /*15a0*/  ULEA.HI.X.SX32 UR11, UR4, UR11, 0x1, UP0 ;  /* 0x0000000b040b7291 */ /* 0x000fe200080f0eff */
[----:B------:R-:W-:Y:S11]  /*15b0*/  @P0 BRA `(.L_x_51) ;  /* 0x0000000000300947 */ /* 0x000ff60003800000 */
[----:B--2-4-:R-:W2:Y:S01]  /*15c0*/  S2R R2, SR_LANEID ;  /* 0x0000000000027919 */ /* 0x014ea20000000000 */
[----:B------:R-:W-:Y:S05]  /*15d0*/  WARPSYNC.ALL ;  /* 0x0000000000007948 */ /* 0x000fea0003800000 */
[----:B------:R-:W-:Y:S01]  /*15e0*/  NOP ;  /* 0x0000000000007918 */ /* 0x000fe20000000000 */
[----:B--2---:R-:W-:-:S05]  /*15f0*/  IMAD.SHL.U32 R4, R2, 0x4, RZ ;  /* 0x0000000402047824 */ /* 0x004fca00078e00ff */
[----:B------:R-:W2:Y:S01]  /*1600*/  LDS R5, [R4+UR8] ;  /* 0x0000000804057984 */ /* 0x000ea20008000800 */
[----:B------:R-:W-:-:S05]  /*1610*/  IADD3 R2, P1, PT, R4, UR10, RZ ;  /* 0x0000000a04027c10 */ /* 0x000fca000ff3e0ff */
[----:B---3-5:R-:W-:-:S05]  /*1620*/  IMAD.X R3, RZ, RZ, UR11, P1 ;  /* 0x0000000bff037e24 */ /* 0x028fca00088e06ff */
[----:B--2---:R2:W3:Y:S01]  /*1630*/  ATOMG.E.EXCH.STRONG.GPU PT, RZ, [R2], R5 ;  /* 0x0000000502ff73a8 */ /* 0x0044e200041ee100 */
[----:B------:R-:W-:-:S04]  /*1640*/  DEPBAR {5,4,3,2,1,0} ;  /* 0x0000003f0000791a */ /* 0x000fc80000000000 */
[----:B------:R-:W4:Y:S02]  /*1650*/  CCTL.E.C.LDCU.IV.DEEP [UR10] ;  /* 0x000000000a007540 */ /* 0x000f240009c08000 */
[----:B----4-:R2:W-:Y:S01]  /*1660*/  UTMACCTL.IV [UR10] ;  /* 0x000000000a0079b9 */ /* 0x0105e20008000000 */
[----:B------:R-:W-:Y:S01]  /*1670*/  NOP ;  /* 0x0000000000007918 */ /* 0x000fe20000000000 */
.L_x_51:
[----:B------:R-:W-:Y:S05]  /*1680*/  @P0 BRA `(.L_x_52) ;  /* 0x00000000000c0947 */ /* 0x000fea0003800000 */
[----:B------:R0:W-:Y:S01]  /*1690*/  UTMACMDFLUSH ;  /* 0x00000000000079b7 */ /* 0x0001e20000000000 */
[----:B------:R-:W-:Y:S05]  /*16a0*/  @P0 BRA `(.L_x_52) ;  /* 0x0000000000040947 */ /* 0x000fea0003800000 */
[----:B------:R-:W-:-:S04]  /*16b0*/  DEPBAR.LE SB0, 0x0 ;  /* 0x000080000000791a */ /* 0x000fc80000000000 */
.L_x_52:
[----:B------:R-:W-:Y:S05]  /*16c0*/  WARPSYNC.ALL ;  /* 0x0000000000007948 */ /* 0x000fea0003800000 */
[----:B------:R-:W-:Y:S01]  /*16d0*/  NOP ;  /* 0x0000000000007918 */ /* 0x000fe20000000000 */
[----:B---3--:R-:W-:Y:S01]  /*16e0*/  BAR.SYNC.DEFER_BLOCKING 0x0 ;  /* 0x0000000000007b1d */ /* 0x008fe20000010000 */
[----:B--2-4-:R-:W-:Y:S01]  /*16f0*/  SHF.R.U32.HI R2, RZ, 0x5, R0 ;  /* 0x00000005ff027819 */ /* 0x014fe20000011600 */
[----:B------:R-:W-:-:S03]  /*1700*/  USHF.L.U32 UR12, UR12, 0x7, URZ ;  /* 0x000000070c0c7899 */ /* 0x000fc600080006ff */
[----:B------:R-:W-:Y:S01]  /*1710*/  R2UR UR9, R2 ;  /* 0x00000000020972ca */ /* 0x000fe200000e0000 */
[----:B------:R-:W-:Y:S01]  /*1720*/  VOTEU.ALL UP0, P3 ;  /* 0x0000000000ff7886 */ /* 0x000fe20001800000 */
[----:B------:R-:W-:Y:S01]  /*1730*/  UMOV UR4, 0x1 ;  /* 0x0000000100047882 */ /* 0x000fe20000000000 */
[----:B------:R-:W-:Y:S01]  /*1740*/  VOTEU.ALL UP1, P3 ;  /* 0x0000000000ff7886 */ /* 0x000fe20001820000 */
[----:B------:R-:W-:Y:S02]  /*1750*/  BSSY.RECONVERGENT B4, `(.L_x_53) ;  /* 0x0000018000047945 */ /* 0x000fe40003800200 */
[----:B------:R-:W-:-:S04]  /*1760*/  @!UP0 UIADD3 UR6, UPT, UPT, -UR4, 0x100000, URZ ;  /* 0x0010000004068890 */ /* 0x000fc8000fffe1ff */
[----:B------:R-:W-:Y:S02]  /*1770*/  @!UP0 USHF.L.U32 UR7, UR6, 0xb, URZ ;  /* 0x0000000b06078899 */ /* 0x000fe400080006ff */
[----:B------:R-:W-:Y:S02]  /*1780*/  @!UP0 USHF.L.U32 UR6, UR6, 0x1, URZ ;  /* 0x0000000106068899 */ /* 0x000fe400080006ff */
[----:B------:R-:W-:-:S04]  /*1790*/  @!UP0 UIADD3 UR4, UPT, UPT, -UR4, 0x100000, URZ ;  /* 0x0010000004048890 */ /* 0x000fc8000fffe1ff */
[----:B------:R-:W-:Y:S02]  /*17a0*/  @!UP0 USHF.L.U32 UR5, UR4, 0xb, URZ ;  /* 0x0000000b04058899 */ /* 0x000fe400080006ff */
[----:B------:R-:W-:Y:S01]  /*17b0*/  @!UP0 USHF.L.U32 UR4, UR4, 0x1, URZ ;  /* 0x0000000104048899 */ /* 0x000fe200080006ff */
[----:B------:R-:W-:Y:S01]  /*17c0*/  VOTEU.ALL UP0, P3 ;  /* 0x0000000000ff7886 */ /* 0x000fe20001800000 */
[----:B------:R-:W2:Y:S04]  /*17d0*/  FENCE.VIEW.ASYNC.S ;  /* 0x00000000000073c6 */ /* 0x000ea80000000000 */
[----:B--2---:R2:W3:Y:S06]  /*17e0*/  @!UP0 SYNCS.EXCH.64 URZ, [UR8+0x12000], UR6 ;  /* 0x0120000608ff85b2 */ /* 0x0044ec0008000100 */
[----:B------:R2:W3:Y:S02]  /*17f0*/  @!UP1 SYNCS.EXCH.64 URZ, [UR8+0x12020], UR4 ;  /* 0x0120200408ff95b2 */ /* 0x0004e40008000100 */
[----:B---3--:R-:W-:Y:S06]  /*1800*/  BAR.SYNC.DEFER_BLOCKING 0x0 ;  /* 0x0000000000007b1d */ /* 0x008fec0000010000 */
[----:B------:R-:W-:Y:S05]  /*1810*/  @P3 BRA `(.L_x_54) ;  /* 0x00000000002c3947 */ /* 0x000fea0003800000 */
[----:B--2---:R-:W-:Y:S02]  /*1820*/  UMOV UR4, 0x1 ;  /* 0x0000000100047882 */ /* 0x004fe40000000000 */
[----:B------:R-:W-:-:S04]  /*1830*/  UIADD3 UR6, UPT, UPT, -UR4, 0x100000, URZ ;  /* 0x0010000004067890 */ /* 0x000fc8000fffe1ff */
[----:B------:R-:W-:Y:S02]  /*1840*/  USHF.L.U32 UR7, UR6, 0xb, URZ ;  /* 0x0000000b06077899 */ /* 0x000fe400080006ff */
[----:B------:R-:W-:Y:S02]  /*1850*/  USHF.L.U32 UR6, UR6, 0x1, URZ ;  /* 0x0000000106067899 */ /* 0x000fe400080006ff */
[----:B------:R-:W-:-:S04]  /*1860*/  UIADD3 UR4, UPT, UPT, -UR4, 0x100000, URZ ;  /* 0x0010000004047890 */ /* 0x000fc8000fffe1ff */
[----:B------:R-:W-:Y:S02]  /*1870*/  USHF.L.U32 UR5, UR4, 0xb, URZ ;  /* 0x0000000b04057899 */ /* 0x000fe400080006ff */
[----:B------:R-:W-:Y:S01]  /*1880*/  USHF.L.U32 UR4, UR4, 0x1, URZ ;  /* 0x0000000104047899 */ /* 0x000fe200080006ff */
[----:B------:R-:W2:Y:S03]  /*1890*/  FENCE.VIEW.ASYNC.S ;  /* 0x00000000000073c6 */ /* 0x000ea60000000000 */
[----:B--2---:R3:W4:Y:S08]  /*18a0*/  SYNCS.EXCH.64 URZ, [UR8+0x12008], UR6 ;  /* 0x0120080608ff75b2 */ /* 0x0047300008000100 */
[----:B------:R3:W2:Y:S02]  /*18b0*/  SYNCS.EXCH.64 URZ, [UR8+0x12028], UR4 ;  /* 0x0120280408ff75b2 */ /* 0x0006a40008000100 */
[----:B---3--:R-:W-:Y:S01]  /*18c0*/  NOP ;  /* 0x0000000000007918 */ /* 0x008fe20000000000 */
.L_x_54:
[----:B--2---:R-:W-:Y:S05]  /*18d0*/  BSYNC.RECONVERGENT B4 ;  /* 0x0000000000047941 */ /* 0x004fea0003800200 */
.L_x_53:
[----:B----4-:R-:W-:Y:S01]  /*18e0*/  BAR.SYNC.DEFER_BLOCKING 0x0 ;  /* 0x0000000000007b1d */ /* 0x010fe20000010000 */
[----:B------:R-:W-:Y:S01]  /*18f0*/  UIADD3 UR6, UPT, UPT, UR8, 0x12020, URZ ;  /* 0x0001202008067890 */ /* 0x000fe2000fffe0ff */
[----:B------:R-:W-:Y:S01]  /*1900*/  ISETP.GE.AND P0, PT, R12, 0x1, PT ;  /* 0x000000010c00780c */ /* 0x000fe20003f06270 */
[----:B------:R-:W-:-:S03]  /*1910*/  USHF.L.U32 UR7, UR13, 0x6, URZ ;  /* 0x000000060d077899 */ /* 0x000fc600080006ff */
[----:B------:R-:W-:Y:S04]  /*1920*/  BSSY.RECONVERGENT B4, `(.L_x_55) ;  /* 0x000000d000047945 */ /* 0x000fe80003800200 */
[----:B------:R-:W-:Y:S05]  /*1930*/  @P3 BRA `(.L_x_56) ;  /* 0x00000000002c3947 */ /* 0x000fea0003800000 */
[----:B------:R-:W-:Y:S02]  /*1940*/  UMOV UR4, 0x1 ;  /* 0x0000000100047882 */ /* 0x000fe40000000000 */
[----:B------:R-:W-:-:S04]  /*1950*/  UIADD3 UR14, UPT, UPT, -UR4, 0x100000, URZ ;  /* 0x00100000040e7890 */ /* 0x000fc8000fffe1ff */
[----:B------:R-:W-:Y:S02]  /*1960*/  USHF.L.U32 UR15, UR14, 0xb, URZ ;  /* 0x0000000b0e0f7899 */ /* 0x000fe400080006ff */
[----:B------:R-:W-:Y:S02]  /*1970*/  USHF.L.U32 UR14, UR14, 0x1, URZ ;  /* 0x000000010e0e7899 */ /* 0x000fe400080006ff */
[----:B------:R-:W-:-:S04]  /*1980*/  UIADD3 UR4, UPT, UPT, -UR4, 0x100000, URZ ;  /* 0x0010000004047890 */ /* 0x000fc8000fffe1ff */
[----:B------:R-:W-:Y:S02]  /*1990*/  USHF.L.U32 UR5, UR4, 0xb, URZ ;  /* 0x0000000b04057899 */ /* 0x000fe400080006ff */
[----:B------:R-:W-:Y:S01]  /*19a0*/  USHF.L.U32 UR4, UR4, 0x1, URZ ;  /* 0x0000000104047899 */ /* 0x000fe200080006ff */
[----:B------:R-:W2:Y:S03]  /*19b0*/  FENCE.VIEW.ASYNC.S ;  /* 0x00000000000073c6 */ /* 0x000ea60000000000 */
[----:B--2---:R2:W3:Y:S08]  /*19c0*/  SYNCS.EXCH.64 URZ, [UR8+0x12010], UR14 ;  /* 0x0120100e08ff75b2 */ /* 0x0044f00008000100 */
[----:B------:R2:W4:Y:S01]  /*19d0*/  SYNCS.EXCH.64 URZ, [UR8+0x12030], UR4 ;  /* 0x0120300408ff75b2 */ /* 0x0005220008000100 */
[----:B------:R-:W-:Y:S01]  /*19e0*/  NOP ;  /* 0x0000000000007918 */ /* 0x000fe20000000000 */
.L_x_56:
[----:B--2---:R-:W-:Y:S05]  /*19f0*/  BSYNC.RECONVERGENT B4 ;  /* 0x0000000000047941 */ /* 0x004fea0003800200 */
.L_x_55:
[----:B------:R-:W-:Y:S05]  /*1a00*/  @!P0 BRA `(.L_x_57) ;  /* 0x0000000800908947 */ /* 0x000fea0003800000 */
[----:B---34-:R-:W-:Y:S01]  /*1a10*/  BAR.SYNC.DEFER_BLOCKING 0x0 ;  /* 0x0000000000007b1d */ /* 0x018fe20000010000 */
[----:B------:R-:W-:Y:S01]  /*1a20*/  ELECT P1, URZ, PT ;  /* 0x0000000000ff782f */ /* 0x000fe20003820000 */
[----:B------:R-:W-:Y:S01]  /*1a30*/  @!P3 IMAD.MOV.U32 R2, RZ, RZ, 0x6000 ;  /* 0x00006000ff02b424 */ /* 0x000fe200078e00ff */
[----:B------:R-:W-:Y:S02]  /*1a40*/  UIADD3 UR16, UPT, UPT, UR8, 0xc000, URZ ;  /* 0x0000c00008107890 */ /* 0x000fe4000fffe0ff */
[----:B------:R-:W-:Y:S01]  /*1a50*/  ISETP.LT.U32.AND P1, PT, R68, 0x20, P1 ;  /* 0x000000204400780c */ /* 0x000fe20000f21070 */
[----:B------:R-:W-:Y:S01]  /*1a60*/  UMOV UR19, UR7 ;  /* 0x0000000700137c82 */ /* 0x000fe20008000000 */
[----:B------:R-:W-:Y:S01]  /*1a70*/  ELECT P0, URZ, PT ;  /* 0x0000000000ff782f */ /* 0x000fe20003800000 */
[----:B------:R-:W-:-:S03]  /*1a80*/  ULOP3.LUT UR4, UR9, 0x1, URZ, 0xc0, !UPT ;  /* 0x0000000109047892 */ /* 0x000fc6000f8ec0ff */
[----:B------:R-:W-:Y:S01]  /*1a90*/  ISETP.LT.U32.AND P0, PT, R68, 0x40, P0 ;  /* 0x000000404400780c */ /* 0x000fe20000701070 */
[----:B------:R-:W-:Y:S02]  /*1aa0*/  ULEA UR28, UR4, UR8, 0xd ;  /* 0x00000008041c7291 */ /* 0x000fe4000f8e68ff */
[----:B------:R-:W-:-:S04]  /*1ab0*/  ULEA UR30, UR4, UR12, 0x6 ;  /* 0x0000000c041e7291 */ /* 0x000fc8000f8e30ff */
[----:B------:R-:W-:Y:S01]  /*1ac0*/  VOTEU.ANY UP0, P1 ;  /* 0x0000000000ff7886 */ /* 0x000fe20000800100 */
[----:B------:R-:W-:-:S04]  /*1ad0*/  VOTEU.ANY UP2, P1 ;  /* 0x0000000000ff7886 */ /* 0x000fc80000840100 */
[----:B------:R-:W-:Y:S02]  /*1ae0*/  @UP0 UIADD3 UR17, UPT, UPT, UR8, 0x12000, URZ ;  /* 0x0001200008110890 */ /* 0x000fe4000fffe0ff */
[----:B------:R2:W-:Y:S01]  /*1af0*/  @!P3 SYNCS.ARRIVE.TRANS64 RZ, [UR8+0x12000], R2 ;  /* 0x01200002ffffb9a7 */ /* 0x0005e20008000008 */
[----:B------:R-:W-:Y:S01]  /*1b00*/  @UP0 UMOV UR18, URZ ;  /* 0x000000ff00120c82 */ /* 0x000fe20008000000 */
[----:B------:R-:W-:Y:S01]  /*1b10*/  BAR.SYNC.DEFER_BLOCKING 0x0 ;  /* 0x0000000000007b1d */ /* 0x000fe20000010000 */
[----:B------:R-:W-:-:S05]  /*1b20*/  UISETP.NE.U32.AND UP0, UPT, UR9, URZ, UPT ;  /* 0x000000ff0900728c */ /* 0x000fca000bf05070 */
[----:B------:R-:W-:Y:S01]  /*1b30*/  VOTEU.ANY UP1, P0 ;  /* 0x0000000000ff7886 */ /* 0x000fe20000020100 */
[----:B------:R-:W-:-:S04]  /*1b40*/  VOTEU.ANY UP3, P0 ;  /* 0x0000000000ff7886 */ /* 0x000fc80000060100 */
[----:B------:R-:W-:Y:S01]  /*1b50*/  @UP1 UIADD3 UR29, UPT, UPT, UR8, 0x12000, URZ ;  /* 0x00012000081d1890 */ /* 0x000fe2000fffe0ff */
[----:B------:R-:W-:Y:S01]  /*1b60*/  @UP1 UMOV UR31, URZ ;  /* 0x000000ff001f1c82 */ /* 0x000fe20008000000 */
[----:B------:R2:W-:Y:S01]  /*1b70*/  @UP2 UTMALDG.2D [UR16], [UR22] ;  /* 0x00000010160025b4 */ /* 0x0005e20008008000 */
[----:B------:R3:W-:Y:S06]  /*1b80*/  MEMBAR.ALL.CTA ;  /* 0x0000000000007992 */ /* 0x0007ec0000008000 */
[----:B---3--:R-:W3:Y:S02]  /*1b90*/  FENCE.VIEW.ASYNC.S ;  /* 0x00000000000073c6 */ /* 0x008ee40000000000 */
[----:B---3--:R-:W-:Y:S06]  /*1ba0*/  BAR.SYNC.DEFER_BLOCKING 0x0 ;  /* 0x0000000000007b1d */ /* 0x008fec0000010000 */
[----:B------:R2:W-:Y:S02]  /*1bb0*/  @UP3 UTMALDG.2D [UR28], [UR20] ;  /* 0x0000001c140035b4 */ /* 0x0005e40008008000 */
[----:B------:R-:W-:Y:S06]  /*1bc0*/  BAR.SYNC.DEFER_BLOCKING 0x0 ;  /* 0x0000000000007b1d */ /* 0x000fec0000010000 */
[----:B------:R-:W3:Y:S02]  /*1bd0*/  SYNCS.PHASECHK.TRANS64.TRYWAIT P0, [UR8+0x12000], RZ ;  /* 0x012000ffff0075a7 */ /* 0x000ee40008001108 */
[----:B--23--:R-:W-:Y:S05]  /*1be0*/  @!P0 BRA `(.L_x_58) ;  /* 0x0000001000448947 */ /* 0x00cfea0003800000 */
.L_x_74:
[----:B------:R-:W-:Y:S05]  /*1bf0*/  BRA.U UP0, `(.L_x_59) ;  /* 0x0000000100787547 */ /* 0x000fea000b800000 */
[----:B------:R-:W-:Y:S02]  /*1c00*/  USHF.R.U32.HI UR14, URZ, 0x4, UR16 ;  /* 0x00000004ff0e7899 */ /* 0x000fe40008011610 */
[----:B------:R-:W-:Y:S02]  /*1c10*/  USHF.R.U32.HI UR13, URZ, 0x4, UR8 ;  /* 0x00000004ff0d7899 */ /* 0x000fe40008011608 */
[----:B------:R-:W-:Y:S02]  /*1c20*/  USGXT.U32 UR14, UR14, 0xe ;  /* 0x0000000e0e0e789a */ /* 0x000fe40008000000 */
[----:B------:R-:W-:Y:S02]  /*1c30*/  USGXT.U32 UR13, UR13, 0xe ;  /* 0x0000000e0d0d789a */ /* 0x000fe40008000000 */
[----:B------:R-:W-:Y:S02]  /*1c40*/  UIADD3 UR32, UP0, UPT, UR14, 0x2, URZ ;  /* 0x000000020e207890 */ /* 0x000fe4000ff1e0ff */
[----:B------:R-:W-:Y:S01]  /*1c50*/  UIADD3 UR30, UP1, UPT, UR13, 0x2000080, URZ ;  /* 0x020000800d1e7890 */ /* 0x000fe2000ff3e0ff */
[----:B------:R-:W-:Y:S01]  /*1c60*/  UMOV UR4, URZ ;  /* 0x000000ff00047c82 */ /* 0x000fe20008000000 */
[----:B------:R-:W-:Y:S01]  /*1c70*/  UMOV UR5, URZ ;  /* 0x000000ff00057c82 */ /* 0x000fe20008000000 */
[----:B------:R-:W-:-:S02]  /*1c80*/  UIADD3.X UR33, UPT, UPT, UR4, 0x40004040, URZ, UP0, !UPT ;  /* 0x4000404004217890 */ /* 0x000fc400087fe4ff */
[----:B------:R-:W-:Y:S02]  /*1c90*/  UIADD3.X UR31, UPT, UPT, UR5, 0x40004040, URZ, UP1, !UPT ;  /* 0x40004040051f7890 */ /* 0x000fe40008ffe4ff */
[----:B------:R-:W-:Y:S02]  /*1ca0*/  ULOP3.LUT UR4, UR13, 0x2000000, URZ, 0xfc, !UPT ;  /* 0x020000000d047892 */ /* 0x000fe4000f8efcff */
[----:B------:R-:W-:Y:S02]  /*1cb0*/  UIADD3.64 UR16, UPT, UPT, UR32, 0x2, URZ ;  /* 0x0000000220107897 */ /* 0x000fe4000fffe0ff */
[----:B------:R-:W-:Y:S02]  /*1cc0*/  UIADD3.64 UR18, UPT, UPT, UR30, 0x80, URZ ;  /* 0x000000801e127897 */ /* 0x000fe4000fffe0ff */
[----:B------:R-:W-:Y:S02]  /*1cd0*/  UIADD3.64 UR26, UPT, UPT, UR32, 0x4, URZ ;  /* 0x00000004201a7897 */ /* 0x000fe4000fffe0ff */
[----:B------:R-:W-:Y:S01]  /*1ce0*/  UIADD3.64 UR28, UPT, UPT, UR30, 0x100, URZ ;  /* 0x000001001e1c7897 */ /* 0x000fe2000fffe0ff */
[----:B------:R-:W-:Y:S01]  /*1cf0*/  UMOV UR34, 0x0 ;  /* 0x0000000000227882 */ /* 0x000fe20000000000 */
[----:B------:R-:W-:Y:S01]  /*1d00*/  UMOV UR35, 0x4210010 ;  /* 0x0421001000237882 */ /* 0x000fe20000000000 */
[----:B------:R-:W-:Y:S01]  /*1d10*/  UMOV UR15, 0x40004040 ;  /* 0x40004040000f7882 */ /* 0x000fe20000000000 */
[----:B------:R-:W-:Y:S01]  /*1d20*/  UMOV UR5, 0x40004040 ;  /* 0x4000404000057882 */ /* 0x000fe20000000000 */
[----:B------:R-:W-:Y:S01]  /*1d30*/  UMOV UR36, 0x0 ;  /* 0x0000000000247882 */ /* 0x000fe20000000000 */
[----:B------:R-:W-:Y:S01]  /*1d40*/  UMOV UR37, 0x4210010 ;  /* 0x0421001000257882 */ /* 0x000fe20000000000 */
[----:B------:R-:W-:Y:S01]  /*1d50*/  UMOV UR38, 0x0 ;  /* 0x0000000000267882 */ /* 0x000fe20000000000 */
[----:B------:R-:W-:Y:S01]  /*1d60*/  UMOV UR39, 0x4210010 ;  /* 0x0421001000277882 */ /* 0x000fe20000000000 */
[----:B------:R2:W-:Y:S01]  /*1d70*/  UTCHMMA gdesc[UR14], gdesc[UR4], tmem[UR24], tmem[UR34], idesc[UR35], !UPT ;  /* 0x00ff22040e0075ea */ /* 0x0005e2000f800018 */
[----:B------:R-:W-:Y:S01]  /*1d80*/  UMOV UR40, 0x0 ;  /* 0x0000000000287882 */ /* 0x000fe20000000000 */
[----:B------:R-:W-:Y:S01]  /*1d90*/  UMOV UR41, 0x4210010 ;  /* 0x0421001000297882 */ /* 0x000fe20000000000 */
[----:B------:R2:W-:Y:S01]  /*1da0*/  UTCHMMA gdesc[UR32], gdesc[UR30], tmem[UR24], tmem[UR36], idesc[UR37], UPT ;  /* 0x00ff241e200075ea */ /* 0x0005e2000b800018 */
[----:B------:R2:W-:Y:S01]  /*1db0*/  UTCHMMA gdesc[UR16], gdesc[UR18], tmem[UR24], tmem[UR38], idesc[UR39], UPT ;  /* 0x00ff2612100075ea */ /* 0x0005e2000b800018 */
[----:B------:R2:W-:Y:S01]  /*1dc0*/  UTCHMMA gdesc[UR26], gdesc[UR28], tmem[UR24], tmem[UR40], idesc[UR41], UPT ;  /* 0x00ff281c1a0075ea */ /* 0x0005e2000b800018 */
[----:B------:R-:W-:Y:S01]  /*1dd0*/  NOP ;  /* 0x0000000000007918 */ /* 0x000fe20000000000 */
.L_x_59:
[----:B------:R-:W-:Y:S01]  /*1de0*/  ELECT P0, URZ, PT ;  /* 0x0000000000ff782f */ /* 0x000fe20003800000 */
[----:B--2---:R-:W-:Y:S01]  /*1df0*/  UMOV UR4, UR6 ;  /* 0x0000000600047c82 */ /* 0x004fe20008000000 */
[----:B------:R-:W-:Y:S02]  /*1e00*/  UMOV UR5, URZ ;  /* 0x000000ff00057c82 */ /* 0x000fe40008000000 */
[----:B------:R-:W-:-:S13]  /*1e10*/  ISETP.LT.U32.AND P0, PT, R68, 0x20, P0 ;  /* 0x000000204400780c */ /* 0x000fda0000701070 */
[----:B------:R-:W-:Y:S01]  /*1e20*/  VOTEU.ANY UP0, P0 ;  /* 0x0000000000ff7886 */ /* 0x000fe20000000100 */
[----:B------:R-:W-:Y:S01]  /*1e30*/  VOTEU.ANY UP1, P0 ;  /* 0x0000000000ff7886 */ /* 0x000fe20000020100 */
[----:B------:R-:W-:-:S03]  /*1e40*/  ISETP.GE.U32.AND P0, PT, R12, 0x41, PT ;  /* 0x000000410c00780c */ /* 0x000fc60003f06070 */
[----:B------:R-:W-:Y:S02]  /*1e50*/  @UP0 UMOV UR4, UR4 ;  /* 0x0000000400040c82 */ /* 0x000fe40008000000 */
[----:B------:R2:W-:Y:S01]  /*1e60*/  @UP1 UTCBAR [UR4], URZ ;  /* 0x000000ff040013e9 */ /* 0x0005e200080000ff */
[----:B------:R-:W-:Y:S06]  /*1e70*/  BAR.SYNC.DEFER_BLOCKING 0x0 ;  /* 0x0000000000007b1d */ /* 0x000fec0000010000 */
[----:B------:R-:W3:Y:S02]  /*1e80*/  SYNCS.PHASECHK.TRANS64.TRYWAIT P1, [UR8+0x12020], RZ ;  /* 0x012020ffff0075a7 */ /* 0x000ee40008021108 */
[----:B--23--:R-:W-:Y:S05]  /*1e90*/  @!P1 BRA `(.L_x_60) ;  /* 0x0000000c00a49947 */ /* 0x00cfea0003800000 */
.L_x_75:
[----:B------:R-:W-:Y:S01]  /*1ea0*/  IMAD.MOV.U32 R2, RZ, RZ, RZ ;  /* 0x000000ffff027224 */ /* 0x000fe200078e00ff */
[----:B------:R-:W-:Y:S06]  /*1eb0*/  @!P0 BRA `(.L_x_57) ;  /* 0x0000000400648947 */ /* 0x000fec0003800000 */
[----:B------:R-:W2:Y:S01]  /*1ec0*/  LDCU UR25, c[0x0][0x3a0] ;  /* 0x00007400ff1977ac */ /* 0x000ea20008000800 */
[----:B------:R-:W-:Y:S01]  /*1ed0*/  UMOV UR13, 0x1 ;  /* 0x00000001000d7882 */ /* 0x000fe20000000000 */
[----:B------:R-:W-:-:S05]  /*1ee0*/  UMOV UR6, 0x40 ;  /* 0x0000004000067882 */ /* 0x000fca0000000000 */
.L_x_64:
[----:B------:R-:W-:Y:S01]  /*1ef0*/  BAR.SYNC.DEFER_BLOCKING 0x0 ;  /* 0x0000000000007b1d */ /* 0x000fe20000010000 */
[----:B------:R-:W-:Y:S01]  /*1f00*/  ULEA UR17, UR13, UR8, 0x3 ;  /* 0x000000080d117291 */ /* 0x000fe2000f8e18ff */
[----:B-----5:R-:W-:Y:S01]  /*1f10*/  @!P3 IMAD.MOV.U32 R3, RZ, RZ, 0x6000 ;  /* 0x00006000ff03b424 */ /* 0x020fe200078e00ff */
[----:B------:R-:W-:Y:S01]  /*1f20*/  ELECT P1, URZ, PT ;  /* 0x0000000000ff782f */ /* 0x000fe20003820000 */
[----:B------:R-:W-:-:S03]  /*1f30*/  ULEA UR4, UR13, UR8, 0xd ;  /* 0x000000080d047291 */ /* 0x000fc6000f8e68ff */
[----:B------:R-:W-:Y:S02]  /*1f40*/  ISETP.LT.U32.AND P1, PT, R68, 0x20, P1 ;  /* 0x000000204400780c */ /* 0x000fe40000f21070 */
[----:B------:R-:W-:Y:S01]  /*1f50*/  ELECT P0, URZ, PT ;  /* 0x0000000000ff782f */ /* 0x000fe20003800000 */
[----:B------:R-:W-:-:S03]  /*1f60*/  UIADD3 UR4, UPT, UPT, UR4, 0xc000, URZ ;  /* 0x0000c00004047890 */ /* 0x000fc6000fffe0ff */
[----:B------:R-:W-:Y:S01]  /*1f70*/  ISETP.LT.U32.AND P0, PT, R68, 0x40, P0 ;  /* 0x000000404400780c */ /* 0x000fe20000701070 */
[----:B------:R-:W-:Y:S02]  /*1f80*/  ULEA UR14, UR13, UR8, 0xe ;  /* 0x000000080d0e7291 */ /* 0x000fe4000f8e70ff */
[----:B------:R-:W-:Y:S01]  /*1f90*/  ULOP3.LUT UR15, UR9, 0x1, URZ, 0xc0, !UPT ;  /* 0x00000001090f7892 */ /* 0x000fe2000f8ec0ff */
[----:B------:R-:W-:-:S03]  /*1fa0*/  UMOV UR31, UR6 ;  /* 0x00000006001f7c82 */ /* 0x000fc60008000000 */
[----:B------:R-:W-:Y:S01]  /*1fb0*/  ULEA UR28, UR15, UR14, 0xd ;  /* 0x0000000e0f1c7291 */ /* 0x000fe2000f8e68ff */
[----:B------:R-:W-:Y:S01]  /*1fc0*/  VOTEU.ANY UP0, P1 ;  /* 0x0000000000ff7886 */ /* 0x000fe20000800100 */
[----:B------:R-:W-:Y:S01]  /*1fd0*/  ULEA UR30, UR15, UR12, 0x6 ;  /* 0x0000000c0f1e7291 */ /* 0x000fe2000f8e30ff */
[----:B------:R3:W-:Y:S03]  /*1fe0*/  @!P3 SYNCS.ARRIVE.TRANS64 RZ, [UR17+0x12000], R3 ;  /* 0x01200003ffffb9a7 */ /* 0x0007e60008000011 */
[----:B------:R-:W-:Y:S01]  /*1ff0*/  VOTEU.ANY UP1, P0 ;  /* 0x0000000000ff7886 */ /* 0x000fe20000020100 */
[----:B------:R-:W-:Y:S01]  /*2000*/  @UP0 UIADD3 UR5, UPT, UPT, UR17, 0x12000, URZ ;  /* 0x0001200011050890 */ /* 0x000fe2000fffe0ff */
[----:B------:R-:W-:Y:S01]  /*2010*/  VOTEU.ANY UP0, P1 ;  /* 0x0000000000ff7886 */ /* 0x000fe20000800100 */
[----:B------:R-:W-:Y:S02]  /*2020*/  BAR.SYNC.DEFER_BLOCKING 0x0 ;  /* 0x0000000000007b1d */ /* 0x000fe40000010000 */
[----:B------:R-:W-:Y:S01]  /*2030*/  @UP1 UIADD3 UR29, UPT, UPT, UR17, 0x12000, URZ ;  /* 0x00012000111d1890 */ /* 0x000fe2000fffe0ff */
[----:B---3--:R-:W-:-:S03]  /*2040*/  IMAD.U32 R3, R2, -0x80000000, RZ ;  /* 0x8000000002037824 */ /* 0x008fc600078e00ff */
[----:B------:R-:W-:Y:S01]  /*2050*/  VOTEU.ANY UP1, P0 ;  /* 0x0000000000ff7886 */ /* 0x000fe20000020100 */
[----:B------:R3:W-:Y:S01]  /*2060*/  @UP0 UTMALDG.2D [UR4], [UR22] ;  /* 0x00000004160005b4 */ /* 0x0007e20008008000 */
[----:B------:R-:W-:Y:S01]  /*2070*/  UISETP.NE.U32.AND UP0, UPT, UR9, URZ, UPT ;  /* 0x000000ff0900728c */ /* 0x000fe2000bf05070 */
[----:B------:R4:W-:Y:S06]  /*2080*/  MEMBAR.ALL.CTA ;  /* 0x0000000000007992 */ /* 0x0009ec0000008000 */
[----:B----4-:R-:W4:Y:S02]  /*2090*/  FENCE.VIEW.ASYNC.S ;  /* 0x00000000000073c6 */ /* 0x010f240000000000 */
[----:B----4-:R-:W-:Y:S06]  /*20a0*/  BAR.SYNC.DEFER_BLOCKING 0x0 ;  /* 0x0000000000007b1d */ /* 0x010fec0000010000 */
[----:B------:R3:W-:Y:S02]  /*20b0*/  @UP1 UTMALDG.2D [UR28], [UR20] ;  /* 0x0000001c140015b4 */ /* 0x0007e40008008000 */
[----:B------:R-:W-:Y:S06]  /*20c0*/  BAR.SYNC.DEFER_BLOCKING 0x0 ;  /* 0x0000000000007b1d */ /* 0x000fec0000010000 */
[----:B------:R-:W4:Y:S02]  /*20d0*/  SYNCS.PHASECHK.TRANS64.TRYWAIT P0, [UR17+0x12000], R3 ;  /* 0x01200003ff0075a7 */ /* 0x000f240008001111 */
[----:B---34-:R-:W-:Y:S05]  /*20e0*/  @!P0 BRA `(.L_x_61) ;  /* 0x0000000c001c8947 */ /* 0x018fea0003800000 */
.L_x_76:
        /* <DEDUP_REMOVED lines=11> */
[----:B------:R-:W-:Y:S02]  /*21a0*/  UIADD3 UR28, UP0, UPT, UR18, 0x2, URZ ;  /* 0x00000002121c7890 */ /* 0x000fe4000ff1e0ff */
[----:B------:R-:W-:Y:S02]  /*21b0*/  UIADD3 UR30, UP1, UPT, UR26, 0x80, URZ ;  /* 0x000000801a1e7890 */ /* 0x000fe4000ff3e0ff */
[----:B------:R-:W-:Y:S02]  /*21c0*/  UIADD3 UR32, UP2, UPT, UR18, 0x4, URZ ;  /* 0x0000000412207890 */ /* 0x000fe4000ff5e0ff */
[----:B------:R-:W-:Y:S02]  /*21d0*/  UIADD3 UR34, UP3, UPT, UR26, 0x100, URZ ;  /* 0x000001001a227890 */ /* 0x000fe4000ff7e0ff */
[----:B------:R-:W-:-:S02]  /*21e0*/  ULOP3.LUT UR4, UR15, 0x2000000, URZ, 0xfc, !UPT ;  /* 0x020000000f047892 */ /* 0x000fc4000f8efcff */
[----:B------:R-:W-:Y:S02]  /*21f0*/  UIADD3.X UR29, UPT, UPT, UR19, URZ, URZ, UP0, !UPT ;  /* 0x000000ff131d7290 */ /* 0x000fe400087fe4ff */
[----:B------:R-:W-:Y:S02]  /*2200*/  UIADD3.X UR31, UPT, UPT, UR27, URZ, URZ, UP1, !UPT ;  /* 0x000000ff1b1f7290 */ /* 0x000fe40008ffe4ff */
[----:B------:R-:W-:Y:S02]  /*2210*/  UIADD3.X UR33, UPT, UPT, UR19, URZ, URZ, UP2, !UPT ;  /* 0x000000ff13217290 */ /* 0x000fe400097fe4ff */
[----:B------:R-:W-:Y:S01]  /*2220*/  UIADD3.X UR35, UPT, UPT, UR27, URZ, URZ, UP3, !UPT ;  /* 0x000000ff1b237290 */ /* 0x000fe20009ffe4ff */
        /* <DEDUP_REMOVED lines=8> */
[----:B------:R3:W-:Y:S01]  /*22b0*/  UTCHMMA gdesc[UR14], gdesc[UR4], tmem[UR24], tmem[UR36], idesc[UR37], UPT ;  /* 0x00ff24040e0075ea */ /* 0x0007e2000b800018 */
[----:B------:R-:W-:Y:S01]  /*22c0*/  UMOV UR42, 0x0 ;  /* 0x00000000002a7882 */ /* 0x000fe20000000000 */
[----:B------:R-:W-:Y:S01]  /*22d0*/  UMOV UR43, 0x4210010 ;  /* 0x04210010002b7882 */ /* 0x000fe20000000000 */
[----:B------:R3:W-:Y:S01]  /*22e0*/  UTCHMMA gdesc[UR18], gdesc[UR26], tmem[UR24], tmem[UR38], idesc[UR39], UPT ;  /* 0x00ff261a120075ea */ /* 0x0007e2000b800018 */
[----:B------:R3:W-:Y:S01]  /*22f0*/  UTCHMMA gdesc[UR28], gdesc[UR30], tmem[UR24], tmem[UR40], idesc[UR41], UPT ;  /* 0x00ff281e1c0075ea */ /* 0x0007e2000b800018 */
[----:B------:R3:W-:Y:S01]  /*2300*/  UTCHMMA gdesc[UR32], gdesc[UR34], tmem[UR24], tmem[UR42], idesc[UR43], UPT ;  /* 0x00ff2a22200075ea */ /* 0x0007e2000b800018 */
[----:B------:R-:W-:Y:S01]  /*2310*/  NOP ;  /* 0x0000000000007918 */ /* 0x000fe20000000000 */
.L_x_62:
[----:B------:R-:W-:Y:S01]  /*2320*/  ELECT P0, URZ, PT ;  /* 0x0000000000ff782f */ /* 0x000fe20003800000 */
[----:B---3--:R-:W-:-:S03]  /*2330*/  UIADD3 UR4, UPT, UPT, UR17, 0x12020, URZ ;  /* 0x0001202011047890 */ /* 0x008fc6000fffe0ff */
[----:B------:R-:W-:Y:S01]  /*2340*/  ISETP.LT.U32.AND P0, PT, R68, 0x20, P0 ;  /* 0x000000204400780c */ /* 0x000fe20000701070 */
[----:B------:R-:W-:-:S12]  /*2350*/  UMOV UR5, URZ ;  /* 0x000000ff00057c82 */ /* 0x000fd80008000000 */
[----:B------:R-:W-:Y:S01]  /*2360*/  VOTEU.ANY UP0, P0 ;  /* 0x0000000000ff7886 */ /* 0x000fe20000000100 */
[----:B------:R-:W-:-:S04]  /*2370*/  VOTEU.ANY UP1, P0 ;  /* 0x0000000000ff7886 */ /* 0x000fc80000020100 */
[----:B------:R-:W-:Y:S02]  /*2380*/  @UP0 UMOV UR4, UR4 ;  /* 0x0000000400040c82 */ /* 0x000fe40008000000 */
[----:B------:R3:W-:Y:S01]  /*2390*/  @UP1 UTCBAR [UR4], URZ ;  /* 0x000000ff040013e9 */ /* 0x0007e200080000ff */
[----:B------:R-:W-:Y:S06]  /*23a0*/  BAR.SYNC.DEFER_BLOCKING 0x0 ;  /* 0x0000000000007b1d */ /* 0x000fec0000010000 */
[----:B------:R-:W4:Y:S02]  /*23b0*/  SYNCS.PHASECHK.TRANS64.TRYWAIT P0, [UR17+0x12020], R3 ;  /* 0x01202003ff0075a7 */ /* 0x000f240008001111 */
[----:B---34-:R-:W-:Y:S05]  /*23c0*/  @!P0 BRA `(.L_x_63) ;  /* 0x0000000800708947 */ /* 0x018fea0003800000 */
.L_x_77:
[----:B------:R-:W-:Y:S02]  /*23d0*/  UIADD3 UR13, UPT, UPT, UR13, 0x1, URZ ;  /* 0x000000010d0d7890 */ /* 0x000fe4000fffe0ff */
[----:B------:R-:W-:Y:S02]  /*23e0*/  UIADD3 UR6, UPT, UPT, UR6, 0x40, URZ ;  /* 0x0000004006067890 */ /* 0x000fe4000fffe0ff */
[----:B------:R-:W-:-:S04]  /*23f0*/  UISETP.NE.U32.AND UP0, UPT, UR13, 0x3, UPT ;  /* 0x000000030d00788c */ /* 0x000fc8000bf05070 */
[----:B------:R-:W-:Y:S02]  /*2400*/  USEL UR13, UR13, URZ, UP0 ;  /* 0x000000ff0d0d7287 */ /* 0x000fe40008000000 */
[----:B------:R-:W-:Y:S02]  /*2410*/  USEL UR4, URZ, 0x1, UP0 ;  /* 0x00000001ff047887 */ /* 0x000fe40008000000 */
[----:B--2---:R-:W-:-:S04]  /*2420*/  UISETP.GE.AND UP0, UPT, UR6, UR25, UPT ;  /* 0x000000190600728c */ /* 0x004fc8000bf06270 */
[----:B------:R-:W-:-:S05]  /*2430*/  LOP3.LUT R2, R2, UR4, RZ, 0x3c, !PT ;  /* 0x0000000402027c12 */ /* 0x000fca000f8e3cff */
[----:B------:R-:W-:Y:S05]  /*2440*/  BRA.U !UP0, `(.L_x_64) ;  /* 0xfffffff908a87547 */ /* 0x000fea000b83ffff */
.L_x_57:
[----:B---34-:R-:W-:Y:S06]  /*2450*/  BAR.SYNC.DEFER_BLOCKING 0x0 ;  /* 0x0000000000007b1d */ /* 0x018fec0000010000 */
[----:B------:R-:W-:Y:S04]  /*2460*/  BSSY.RECONVERGENT B4, `(.L_x_65) ;  /* 0x0000004000047945 */ /* 0x000fe80003800200 */
[----:B------:R-:W-:Y:S05]  /*2470*/  @P3 BRA `(.L_x_66) ;  /* 0x0000000000083947 */ /* 0x000fea0003800000 */
[----:B------:R-:W2:Y:S02]  /*2480*/  SYNCS.CCTL.IV [UR8+0x12000] ;  /* 0x01200000ff0079b1 */ /* 0x000ea40008000008 */
[----:B--2---:R-:W2:Y:S02]  /*2490*/  SYNCS.CCTL.IV [UR8+0x12020] ;  /* 0x01202000ff0079b1 */ /* 0x004ea40008000008 */
.L_x_66:
[----:B------:R-:W-:Y:S05]  /*24a0*/  BSYNC.RECONVERGENT B4 ;  /* 0x0000000000047941 */ /* 0x000fea0003800200 */
.L_x_65:
[----:B--2---:R-:W-:Y:S06]  /*24b0*/  BAR.SYNC.DEFER_BLOCKING 0x0 ;  /* 0x0000000000007b1d */ /* 0x004fec0000010000 */
[----:B------:R-:W-:Y:S04]  /*24c0*/  BSSY.RECONVERGENT B4, `(.L_x_67) ;  /* 0x0000004000047945 */ /* 0x000fe80003800200 */
[----:B------:R-:W-:Y:S05]  /*24d0*/  @P3 BRA `(.L_x_68) ;  /* 0x0000000000083947 */ /* 0x000fea0003800000 */
[----:B------:R-:W2:Y:S02]  /*24e0*/  SYNCS.CCTL.IV [UR8+0x12008] ;  /* 0x01200800ff0079b1 */ /* 0x000ea40008000008 */
[----:B--2---:R-:W2:Y:S02]  /*24f0*/  SYNCS.CCTL.IV [UR8+0x12028] ;  /* 0x01202800ff0079b1 */ /* 0x004ea40008000008 */
.L_x_68:
[----:B------:R-:W-:Y:S05]  /*2500*/  BSYNC.RECONVERGENT B4 ;  /* 0x0000000000047941 */ /* 0x000fea0003800200 */
.L_x_67:
[----:B--2---:R-:W-:Y:S06]  /*2510*/  BAR.SYNC.DEFER_BLOCKING 0x0 ;  /* 0x0000000000007b1d */ /* 0x004fec0000010000 */
[----:B------:R-:W-:Y:S04]  /*2520*/  BSSY.RECONVERGENT B4, `(.L_x_69) ;  /* 0x0000004000047945 */ /* 0x000fe80003800200 */
[----:B------:R-:W-:Y:S05]  /*2530*/  @P3 BRA `(.L_x_70) ;  /* 0x0000000000083947 */ /* 0x000fea0003800000 */
[----:B------:R-:W2:Y:S02]  /*2540*/  SYNCS.CCTL.IV [UR8+0x12010] ;  /* 0x01201000ff0079b1 */ /* 0x000ea40008000008 */
[----:B--2---:R-:W2:Y:S02]  /*2550*/  SYNCS.CCTL.IV [UR8+0x12030] ;  /* 0x01203000ff0079b1 */ /* 0x004ea40008000008 */
.L_x_70:
[----:B------:R-:W-:Y:S05]  /*2560*/  BSYNC.RECONVERGENT B4 ;  /* 0x0000000000047941 */ /* 0x000fea0003800200 */
.L_x_69:
[----:B------:R-:W-:Y:S01]  /*2570*/  USHF.L.U32 UR4, UR9, 0x15, URZ ;  /* 0x0000001509047899 */ /* 0x000fe200080006ff */
[C---:B------:R-:W-:Y:S01]  /*2580*/  IMAD.SHL.U32 R4, R0.reuse, 0x80, RZ ;  /* 0x0000008000047824 */ /* 0x040fe200078e00ff */
[----:B------:R-:W-:Y:S01]  /*2590*/  ELECT P0, URZ, PT ;  /* 0x0000000000ff782f */ /* 0x000fe20003800000 */
[C---:B------:R-:W-:Y:S01]  /*25a0*/  IMAD.SHL.U32 R2, R0.reuse, 0x40, RZ ;  /* 0x0000004000027824 */ /* 0x040fe200078e00ff */
[----:B------:R-:W-:Y:S01]  /*25b0*/  ULOP3.LUT UR4, UR4, 0x600000, URZ, 0xc0, !UPT ;  /* 0x0060000004047892 */ /* 0x000fe2000f8ec0ff */
[----:B-----5:R-:W-:Y:S01]  /*25c0*/  IMAD.SHL.U32 R3, R0, 0x10, RZ ;  /* 0x0000001000037824 */ /* 0x020fe200078e00ff */
[----:B------:R-:W-:Y:S01]  /*25d0*/  LOP3.LUT R5, R4, 0x780, RZ, 0xc0, !PT ;  /* 0x0000078004057812 */ /* 0x000fe200078ec0ff */
[----:B------:R-:W-:Y:S01]  /*25e0*/  IMAD.SHL.U32 R0, R0, 0x200, RZ ;  /* 0x0000020000007824 */ /* 0x000fe200078e00ff */
[----:B------:R-:W-:Y:S01]  /*25f0*/  LOP3.LUT R2, R2, 0x1800, RZ, 0xc0, !PT ;  /* 0x0000180002027812 */ /* 0x000fe200078ec0ff */
[----:B------:R-:W-:Y:S01]  /*2600*/  UIADD3 UR4, UPT, UPT, UR24, UR4, URZ ;  /* 0x0000000418047290 */ /* 0x000fe2000fffe0ff */
[----:B------:R-:W-:Y:S01]  /*2610*/  ISETP.LT.U32.AND P0, PT, R68, 0x40, P0 ;  /* 0x000000404400780c */ /* 0x000fe20000701070 */
[----:B------:R-:W-:Y:S01]  /*2620*/  ULOP3.LUT UR9, UR9, 0x1, URZ, 0xc0, !UPT ;  /* 0x0000000109097892 */ /* 0x000fe2000f8ec0ff */
[----:B------:R-:W-:Y:S01]  /*2630*/  LOP3.LUT R5, R5, 0x2000, R0, 0xf8, !PT ;  /* 0x0000200005057812 */ /* 0x000fe200078ef800 */
[----:B------:R-:W-:Y:S01]  /*2640*/  UMOV UR6, UR7 ;  /* 0x0000000700067c82 */ /* 0x000fe20008000000 */
[----:B------:R-:W-:Y:S01]  /*2650*/  LOP3.LUT R2, R2, 0x70, R3, 0xf8, !PT ;  /* 0x0000007002027812 */ /* 0x000fe200078ef803 */
[----:B------:R-:W-:-:S03]  /*2660*/  ULEA UR5, UR9, UR12, 0x6 ;  /* 0x0000000c09057291 */ /* 0x000fc6000f8e30ff */
[----:B------:R-:W-:Y:S02]  /*2670*/  LOP3.LUT R0, R5, R2, RZ, 0xfc, !PT ;  /* 0x0000000205007212 */ /* 0x000fe400078efcff */
[----:B------:R-:W-:Y:S01]  /*2680*/  LDTM.16dp32bit_t0_t15.x64 R4, tmem[UR4] ;  /* 0x00000004000479ee */ /* 0x000fe20008b00000 */
[----:B------:R-:W3:Y:S01]  /*2690*/  LDTM.16dp32bit_t16_t31.x64 R4, tmem[UR4+0x40] ;  /* 0x00004004000479ee */ /* 0x000ee20008b20000 */
[----:B------:R-:W-:Y:S01]  /*26a0*/  NOP ;  /* 0x0000000000007918 */ /* 0x000fe20000000000 */
[C---:B------:R-:W-:Y:S01]  /*26b0*/  LOP3.LUT R2, R0.reuse, 0x10, RZ, 0x3c, !PT ;  /* 0x0000001000027812 */ /* 0x040fe200078e3cff */
[----:B------:R-:W-:Y:S01]  /*26c0*/  ULEA UR4, UR9, UR8, 0xd ;  /* 0x0000000809047291 */ /* 0x000fe2000f8e68ff */
[----:B------:R-:W-:Y:S01]  /*26d0*/  LOP3.LUT R3, R0, 0x20, RZ, 0x3c, !PT ;  /* 0x0000002000037812 */ /* 0x000fe200078e3cff */
[----:B---3--:R-:W-:Y:S01]  /*26e0*/  VOTEU.ANY UP1, P0 ;  /* 0x0000000000ff7886 */ /* 0x008fe20000020100 */
[----:B------:R-:W-:Y:S01]  /*26f0*/  VOTEU.ANY UP0, P0 ;  /* 0x0000000000ff7886 */ /* 0x000fe20000000100 */
[----:B------:R-:W-:-:S02]  /*2700*/  F2FP.F16.F32.PACK_AB R4, R5, R4 ;  /* 0x000000040504723e */ /* 0x000fc400000000ff */
[----:B------:R-:W-:Y:S02]  /*2710*/  F2FP.F16.F32.PACK_AB R5, R7, R6 ;  /* 0x000000060705723e */ /* 0x000fe400000000ff */
[----:B------:R-:W-:Y:S02]  /*2720*/  F2FP.F16.F32.PACK_AB R12, R13, R12 ;  /* 0x0000000c0d0c723e */ /* 0x000fe400000000ff */
[----:B------:R-:W-:Y:S02]  /*2730*/  F2FP.F16.F32.PACK_AB R6, R9, R8 ;  /* 0x000000080906723e */ /* 0x000fe400000000ff */
[----:B------:R-:W-:Y:S02]  /*2740*/  F2FP.F16.F32.PACK_AB R7, R11, R10 ;  /* 0x0000000a0b07723e */ /* 0x000fe400000000ff */
[----:B------:R-:W-:Y:S02]  /*2750*/  F2FP.F16.F32.PACK_AB R13, R15, R14 ;  /* 0x0000000e0f0d723e */ /* 0x000fe400000000ff */
[----:B------:R-:W-:Y:S01]  /*2760*/  F2FP.F16.F32.PACK_AB R20, R21, R20 ;  /* 0x000000141514723e */ /* 0x000fe200000000ff */
[----:B--2---:R2:W-:Y:S01]  /*2770*/  STS.128 [R0+UR8], R4 ;  /* 0x0000000400007988 */ /* 0x0045e20008000c08 */
[----:B------:R-:W-:-:S02]  /*2780*/  F2FP.F16.F32.PACK_AB R14, R17, R16 ;  /* 0x00000010110e723e */ /* 0x000fc400000000ff */
[----:B------:R-:W-:Y:S02]  /*2790*/  F2FP.F16.F32.PACK_AB R15, R19, R18 ;  /* 0x00000012130f723e */ /* 0x000fe400000000ff */
[----:B------:R-:W-:Y:S02]  /*27a0*/  F2FP.F16.F32.PACK_AB R21, R23, R22 ;  /* 0x000000161715723e */ /* 0x000fe400000000ff */
[----:B------:R-:W-:Y:S01]  /*27b0*/  F2FP.F16.F32.PACK_AB R28, R29, R28 ;  /* 0x0000001c1d1c723e */ /* 0x000fe200000000ff */
[----:B------:R2:W-:Y:S01]  /*27c0*/  STS.128 [R2+UR8], R12 ;  /* 0x0000000c02007988 */ /* 0x0005e20008000c08 */
[----:B------:R-:W-:Y:S02]  /*27d0*/  F2FP.F16.F32.PACK_AB R22, R25, R24 ;  /* 0x000000181916723e */ /* 0x000fe400000000ff */
[----:B------:R-:W-:Y:S02]  /*27e0*/  F2FP.F16.F32.PACK_AB R23, R27, R26 ;  /* 0x0000001a1b17723e */ /* 0x000fe400000000ff */
[----:B------:R-:W-:-:S02]  /*27f0*/  F2FP.F16.F32.PACK_AB R29, R31, R30 ;  /* 0x0000001e1f1d723e */ /* 0x000fc400000000ff */
[----:B------:R-:W-:Y:S01]  /*2800*/  F2FP.F16.F32.PACK_AB R36, R37, R36 ;  /* 0x000000242524723e */ /* 0x000fe200000000ff */
[----:B------:R2:W-:Y:S01]  /*2810*/  STS.128 [R3+UR8], R20 ;  /* 0x0000001403007988 */ /* 0x0005e20008000c08 */
[----:B------:R-:W-:Y:S02]  /*2820*/  F2FP.F16.F32.PACK_AB R30, R33, R32 ;  /* 0x00000020211e723e */ /* 0x000fe400000000ff */
[----:B------:R-:W-:Y:S02]  /*2830*/  F2FP.F16.F32.PACK_AB R31, R35, R34 ;  /* 0x00000022231f723e */ /* 0x000fe400000000ff */
[----:B------:R-:W-:Y:S02]  /*2840*/  F2FP.F16.F32.PACK_AB R37, R39, R38 ;  /* 0x000000262725723e */ /* 0x000fe400000000ff */
[----:B------:R-:W-:Y:S02]  /*2850*/  F2FP.F16.F32.PACK_AB R44, R45, R44 ;  /* 0x0000002c2d2c723e */ /* 0x000fe400000000ff */
[----:B------:R-:W-:-:S02]  /*2860*/  LOP3.LUT R8, R0, 0x30, RZ, 0x3c, !PT ;  /* 0x0000003000087812 */ /* 0x000fc400078e3cff */
[----:B------:R-:W-:Y:S02]  /*2870*/  F2FP.F16.F32.PACK_AB R38, R41, R40 ;  /* 0x000000282926723e */ /* 0x000fe400000000ff */
[----:B------:R-:W-:Y:S01]  /*2880*/  F2FP.F16.F32.PACK_AB R39, R43, R42 ;  /* 0x0000002a2b27723e */ /* 0x000fe200000000ff */
[----:B------:R2:W-:Y:S01]  /*2890*/  STS.128 [R8+UR8], R28 ;  /* 0x0000001c08007988 */ /* 0x0005e20008000c08 */
[----:B------:R-:W-:Y:S02]  /*28a0*/  F2FP.F16.F32.PACK_AB R45, R47, R46 ;  /* 0x0000002e2f2d723e */ /* 0x000fe400000000ff */
[----:B------:R-:W-:Y:S02]  /*28b0*/  F2FP.F16.F32.PACK_AB R52, R53, R52 ;  /* 0x000000343534723e */ /* 0x000fe400000000ff */
[----:B------:R-:W-:Y:S02]  /*28c0*/  LOP3.LUT R9, R0, 0x40, RZ, 0x3c, !PT ;  /* 0x0000004000097812 */ /* 0x000fe400078e3cff */
[----:B------:R-:W-:-:S02]  /*28d0*/  F2FP.F16.F32.PACK_AB R46, R49, R48 ;  /* 0x00000030312e723e */ /* 0x000fc400000000ff */
[----:B------:R-:W-:Y:S01]  /*28e0*/  F2FP.F16.F32.PACK_AB R47, R51, R50 ;  /* 0x00000032332f723e */ /* 0x000fe200000000ff */
[----:B------:R2:W-:Y:S01]  /*28f0*/  STS.128 [R9+UR8], R36 ;  /* 0x0000002409007988 */ /* 0x0005e20008000c08 */
[----:B------:R-:W-:Y:S02]  /*2900*/  F2FP.F16.F32.PACK_AB R53, R55, R54 ;  /* 0x000000363735723e */ /* 0x000fe400000000ff */
[----:B------:R-:W-:Y:S02]  /*2910*/  F2FP.F16.F32.PACK_AB R60, R61, R60 ;  /* 0x0000003c3d3c723e */ /* 0x000fe400000000ff */
[----:B------:R-:W-:Y:S02]  /*2920*/  LOP3.LUT R10, R0, 0x50, RZ, 0x3c, !PT ;  /* 0x00000050000a7812 */ /* 0x000fe400078e3cff */
[----:B------:R-:W-:Y:S02]  /*2930*/  F2FP.F16.F32.PACK_AB R54, R57, R56 ;  /* 0x000000383936723e */ /* 0x000fe400000000ff */
[----:B------:R-:W-:Y:S01]  /*2940*/  F2FP.F16.F32.PACK_AB R55, R59, R58 ;  /* 0x0000003a3b37723e */ /* 0x000fe200000000ff */
[----:B------:R2:W-:Y:S01]  /*2950*/  STS.128 [R10+UR8], R44 ;  /* 0x0000002c0a007988 */ /* 0x0005e20008000c08 */
[----:B------:R-:W-:-:S02]  /*2960*/  F2FP.F16.F32.PACK_AB R61, R63, R62 ;  /* 0x0000003e3f3d723e */ /* 0x000fc400000000ff */
[C---:B------:R-:W-:Y:S02]  /*2970*/  LOP3.LUT R11, R0.reuse, 0x60, RZ, 0x3c, !PT ;  /* 0x00000060000b7812 */ /* 0x040fe400078e3cff */
[----:B------:R-:W-:Y:S02]  /*2980*/  F2FP.F16.F32.PACK_AB R62, R65, R64 ;  /* 0x00000040413e723e */ /* 0x000fe400000000ff */
[----:B------:R-:W-:Y:S01]  /*2990*/  F2FP.F16.F32.PACK_AB R63, R67, R66 ;  /* 0x00000042433f723e */ /* 0x000fe200000000ff */
[----:B------:R2:W-:Y:S01]  /*29a0*/  STS.128 [R11+UR8], R52 ;  /* 0x000000340b007988 */ /* 0x0005e20008000c08 */
[----:B------:R-:W-:-:S05]  /*29b0*/  LOP3.LUT R16, R0, 0x70, RZ, 0x3c, !PT ;  /* 0x0000007000107812 */ /* 0x000fca00078e3cff */
[----:B------:R2:W-:Y:S01]  /*29c0*/  STS.128 [R16+UR8], R60 ;  /* 0x0000003c10007988 */ /* 0x0005e20008000c08 */
[----:B------:R3:W-:Y:S06]  /*29d0*/  MEMBAR.ALL.CTA ;  /* 0x0000000000007992 */ /* 0x0007ec0000008000 */
[----:B---3--:R-:W3:Y:S02]  /*29e0*/  FENCE.VIEW.ASYNC.S ;  /* 0x00000000000073c6 */ /* 0x008ee40000000000 */
[----:B---3--:R-:W-:Y:S06]  /*29f0*/  BAR.SYNC.DEFER_BLOCKING 0x0 ;  /* 0x0000000000007b1d */ /* 0x008fec0000010000 */
[----:B------:R2:W-:Y:S01]  /*2a00*/  @UP1 UTMASTG.2D [UR4], [UR10] ;  /* 0x000000040a0013b5 */ /* 0x0005e20008008000 */
[----:B------:R0:W-:Y:S01]  /*2a10*/  UTMACMDFLUSH ;  /* 0x00000000000079b7 */ /* 0x0001e20000000000 */
[----:B------:R-:W-:-:S04]  /*2a20*/  DEPBAR.LE SB0, 0x0 ;  /* 0x000080000000791a */ /* 0x000fc80000000000 */
[----:B------:R-:W-:Y:S08]  /*2a30*/  BAR.SYNC.DEFER_BLOCKING 0x0 ;  /* 0x0000000000007b1d */ /* 0x000ff00000010000 */
[----:B------:R-:W-:Y:S06]  /*2a40*/  BAR.SYNC.DEFER_BLOCKING 0x0 ;  /* 0x0000000000007b1d */ /* 0x000fec0000010000 */
[----:B--2---:R-:W-:Y:S05]  /*2a50*/  @P2 BRA `(.L_x_71) ;  /* 0x0000000000a02947 */ /* 0x004fea0003800000 */
[----:B------:R-:W2:Y:S01]  /*2a60*/  S2UR UR5, SR_CgaCtaId ;  /* 0x00000000000579c3 */ /* 0x000ea20000008800 */
[----:B------:R-:W-:Y:S01]  /*2a70*/  NOP ;  /* 0x0000000000007918 */ /* 0x000fe20000000000 */
[----:B------:R-:W-:Y:S01]  /*2a80*/  UMOV UR4, 0x50 ;  /* 0x0000005000047882 */ /* 0x000fe20000000000 */
[----:B------:R-:W-:Y:S02]  /*2a90*/  IMAD.U32 R0, RZ, RZ, UR24 ;  /* 0x00000018ff007e24 */ /* 0x000fe4000f8e00ff */
[----:B------:R-:W-:Y:S02]  /*2aa0*/  IMAD.MOV.U32 R3, RZ, RZ, 0xf ;  /* 0x0000000fff037424 */ /* 0x000fe400078e00ff */
[----:B------:R-:W-:Y:S01]  /*2ab0*/  IMAD.MOV.U32 R7, RZ, RZ, 0x1 ;  /* 0x00000001ff077424 */ /* 0x000fe200078e00ff */
[----:B------:R-:W-:-:S04]  /*2ac0*/  LOP3.LUT R0, R0, 0xffff, RZ, 0xc0, !PT ;  /* 0x0000ffff00007812 */ /* 0x000fc800078ec0ff */
[----:B------:R-:W-:-:S05]  /*2ad0*/  SHF.R.U32.HI R0, RZ, 0x5, R0 ;  /* 0x00000005ff007819 */ /* 0x000fca0000011600 */
[----:B------:R-:W-:Y:S01]  /*2ae0*/  VIADD R2, R0, 0x10 ;  /* 0x0000001000027836 */ /* 0x000fe20000000000 */
[----:B------:R-:W-:Y:S01]  /*2af0*/  SHF.L.U32 R0, R3, R0, RZ ;  /* 0x0000000003007219 */ /* 0x000fe200000006ff */
[----:B--2---:R-:W-:-:S03]  /*2b00*/  ULEA UR6, UR5, UR4, 0x18 ;  /* 0x0000000405067291 */ /* 0x004fc6000f8ec0ff */
[----:B------:R-:W-:-:S04]  /*2b10*/  SHF.L.U32 R3, R7, R2, RZ ;  /* 0x0000000207037219 */ /* 0x000fc800000006ff */
[----:B------:R-:W-:Y:S02]  /*2b20*/  LOP3.LUT R0, R3, R0, RZ, 0xfc, !PT ;  /* 0x0000000003007212 */ /* 0x000fe400078efcff */
[----:B------:R-:W2:Y:S02]  /*2b30*/  LDS R5, [UR6] ;  /* 0x00000006ff057984 */ /* 0x000ea40008000800 */
[C---:B------:R-:W-:Y:S02]  /*2b40*/  LOP3.LUT R2, R0.reuse, 0xffff, RZ, 0xc0, !PT ;  /* 0x0000ffff00027812 */ /* 0x040fe400078ec0ff */
[----:B--2---:R-:W-:-:S04]  /*2b50*/  LOP3.LUT R3, R0, 0xffff, R5, 0x80, !PT ;  /* 0x0000ffff00037812 */ /* 0x004fc800078e8005 */
[----:B------:R-:W-:-:S13]  /*2b60*/  ISETP.NE.AND P0, PT, R3, R2, PT ;  /* 0x000000020300720c */ /* 0x000fda0003f05270 */
[----:B------:R-:W-:Y:S05]  /*2b70*/  @P0 BRA `(.L_x_72) ;  /* 0x0000000000500947 */ /* 0x000fea0003800000 */
[----:B------:R-:W-:Y:S02]  /*2b80*/  SHF.R.U32.HI R5, RZ, 0x10, R5 ;  /* 0x00000010ff057819 */ /* 0x000fe40000011605 */
[----:B------:R-:W-:-:S04]  /*2b90*/  SHF.R.U32.HI R2, RZ, 0x10, R0 ;  /* 0x00000010ff027819 */ /* 0x000fc80000011600 */
[----:B------:R-:W-:-:S04]  /*2ba0*/  LOP3.LUT R5, R5, R2, RZ, 0xc0, !PT ;  /* 0x0000000205057212 */ /* 0x000fc800078ec0ff */
[----:B------:R-:W-:-:S13]  /*2bb0*/  ISETP.NE.AND P0, PT, R5, R2, PT ;  /* 0x000000020500720c */ /* 0x000fda0003f05270 */
[----:B------:R-:W-:Y:S05]  /*2bc0*/  @P0 BRA `(.L_x_73) ;  /* 0x0000000000300947 */ /* 0x000fea0003800000 */
[----:B------:R-:W-:Y:S01]  /*2bd0*/  R2UR UR4, R0 ;  /* 0x00000000000472ca */ /* 0x000fe200000e0000 */
[----:B------:R-:W-:Y:S01]  /*2be0*/  VOTEU.ANY UR5, UPT, PT ;  /* 0x0000000000057886 */ /* 0x000fe200038e0100 */
[----:B------:R-:W2:Y:S01]  /*2bf0*/  S2R R0, SR_LANEID ;  /* 0x0000000000007919 */ /* 0x000ea20000000000 */
[----:B------:R-:W-:-:S10]  /*2c00*/  UFLO.U32 UR5, UR5 ;  /* 0x00000005000572bd */ /* 0x000fd400080e0000 */
[----:B------:R-:W-:-:S06]  /*2c10*/  ULOP3.LUT UR4, URZ, UR4, URZ, 0x33, !UPT ;  /* 0x00000004ff047292 */ /* 0x000fcc000f8e33ff */
[----:B------:R-:W-:-:S04]  /*2c20*/  IMAD.U32 R2, RZ, RZ, UR4 ;  /* 0x00000004ff027e24 */ /* 0x000fc8000f8e00ff */
[----:B------:R-:W3:Y:S02]  /*2c30*/  REDUX UR7, R2 ;  /* 0x00000000020773c4 */ /* 0x000ee40000000000 */
[----:B------:R4:W-:Y:S01]  /*2c40*/  UTCATOMSWS.AND URZ, UR4 ;  /* 0x0000000400ff79e3 */ /* 0x0009e20008000000 */
[----:B--2---:R-:W-:Y:S01]  /*2c50*/  ISETP.EQ.U32.AND P0, PT, R0, UR5, PT ;  /* 0x0000000500007c0c */ /* 0x004fe2000bf02070 */
[----:B---3--:R-:W-:-:S12]  /*2c60*/  IMAD.U32 R0, RZ, RZ, UR7 ;  /* 0x00000007ff007e24 */ /* 0x008fd8000f8e00ff */
[----:B------:R4:W-:Y:S01]  /*2c70*/  @P0 ATOMS.AND RZ, [UR6], R0 ;  /* 0x00000000ffff098c */ /* 0x0009e2000a800006 */
[----:B------:R-:W-:Y:S05]  /*2c80*/  BRA `(.L_x_71) ;  /* 0x0000000000147947 */ /* 0x000fea0003800000 */
.L_x_73:
[----:B------:R-:W-:-:S07]  /*2c90*/  MOV R2, 0x2cb0 ;  /* 0x00002cb000027802 */ /* 0x000fce0000000f00 */
[----:B-1----:R-:W-:Y:S05]  /*2ca0*/  CALL.REL.NOINC `($__internal_0_$__cuda_sm10x_tcgen05_guardrail_trap_col_being_dealloced_not_returned_by_alloc) ;  /* 0x0000000000447944 */ /* 0x002fea0003c00000 */
[----:B------:R-:W-:Y:S05]  /*2cb0*/  BRA `(.L_x_71) ;  /* 0x0000000000087947 */ /* 0x000fea0003800000 */
.L_x_72:
[----:B------:R-:W-:-:S07]  /*2cc0*/  MOV R2, 0x2ce0 ;  /* 0x00002ce000027802 */ /* 0x000fce0000000f00 */
[----:B-1----:R-:W-:Y:S05]  /*2cd0*/  CALL.REL.NOINC `($__internal_2_$__cuda_sm10x_tcgen05_guardrail_trap_unallocated_columns_being_dealloced) ;  /* 0x0000000000507944 */ /* 0x002fea0003c00000 */
.L_x_71:
[----:B------:R-:W-:Y:S01]  /*2ce0*/  NOP ;  /* 0x0000000000007918 */ /* 0x000fe20000000000 */
[----:B----4-:R-:W-:Y:S05]  /*2cf0*/  EXIT ;  /* 0x000000000000794d */ /* 0x010fea0003800000 */
.L_x_58:
[----:B------:R-:W2:Y:S02]  /*2d00*/  SYNCS.PHASECHK.TRANS64.TRYWAIT P0, [UR8+0x12000], RZ ;  /* 0x012000ffff0075a7 */ /* 0x000ea40008001108 */
[----:B--2---:R-:W-:Y:S05]  /*2d10*/  @!P0 BRA `(.L_x_58) ;  /* 0xfffffffc00f88947 */ /* 0x004fea000383ffff */
[----:B------:R-:W-:Y:S05]  /*2d20*/  BRA `(.L_x_74) ;  /* 0xffffffec00b07947 */ /* 0x000fea000383ffff */
.L_x_60:
[----:B------:R-:W2:Y:S02]  /*2d30*/  SYNCS.PHASECHK.TRANS64.TRYWAIT P1, [UR8+0x12020], RZ ;  /* 0x012020ffff0075a7 */ /* 0x000ea40008021108 */
[----:B--2---:R-:W-:Y:S05]  /*2d40*/  @!P1 BRA `(.L_x_60) ;  /* 0xfffffffc00f89947 */ /* 0x004fea000383ffff */
[----:B------:R-:W-:Y:S05]  /*2d50*/  BRA `(.L_x_75) ;  /* 0xfffffff000507947 */ /* 0x000fea000383ffff */
.L_x_61:
[----:B------:R-:W3:Y:S02]  /*2d60*/  SYNCS.PHASECHK.TRANS64.TRYWAIT P0, [UR17+0x12000], R3 ;  /* 0x01200003ff0075a7 */ /* 0x000ee40008001111 */
[----:B---3--:R-:W-:Y:S05]  /*2d70*/  @!P0 BRA `(.L_x_61) ;  /* 0xfffffffc00f88947 */ /* 0x008fea000383ffff */
[----:B------:R-:W-:Y:S05]  /*2d80*/  BRA `(.L_x_76) ;  /* 0xfffffff000d87947 */ /* 0x000fea000383ffff */
.L_x_63:
[----:B------:R-:W3:Y:S02]  /*2d90*/  SYNCS.PHASECHK.TRANS64.TRYWAIT P0, [UR17+0x12020], R3 ;  /* 0x01202003ff0075a7 */ /* 0x000ee40008001111 */
[----:B---3--:R-:W-:Y:S05]  /*2da0*/  @!P0 BRA `(.L_x_63) ;  /* 0xfffffffc00f88947 */ /* 0x008fea000383ffff */
[----:B------:R-:W-:Y:S05]  /*2db0*/  BRA `(.L_x_77) ;  /* 0xfffffff400847947 */ /* 0x000fea000383ffff */
        .weak           $__internal_0_$__cuda_sm10x_tcgen05_guardrail_trap_col_being_dealloced_not_returned_by_alloc
        .type           $__internal_0_$__cuda_sm10x_tcgen05_guardrail_trap_col_being_dealloced_not_returned_by_alloc,@function
        .size           $__internal_0_$__cuda_sm10x_tcgen05_guardrail_trap_col_being_dealloced_not_returned_by_alloc,($__internal_1_$__cuda_sm10x_tcgen05_guardrail_trap_phase_invalid_during_alloc - $__internal_0_$__cuda_sm10x_tcgen05_guardrail_trap_col_being_dealloced_not_returned_by_alloc)
$__internal_0_$__cuda_sm10x_tcgen05_guardrail_trap_col_being_dealloced_not_returned_by_alloc:
[----:B------:R-:W-:Y:S05]  /*2dc0*/  BPT.TRAP 0x1 ;  /* 0x000000040000795c */ /* 0x000fea0000300000 */
[----:B------:R-:W-:-:S04]  /*2dd0*/  IMAD.MOV.U32 R3, RZ, RZ, 0x0 ;  /* 0x00000000ff037424 */ /* 0x000fc800078e00ff */
[----:B------:R-:W-:Y:S05]  /*2de0*/  RET.REL.NODEC R2 `(gluon_tcgen05) ;  /* 0xffffffd002847950 */ /* 0x000fea0003c3ffff */
        .weak           $__internal_1_$__cuda_sm10x_tcgen05_guardrail_trap_phase_invalid_during_alloc
        .type           $__internal_1_$__cuda_sm10x_tcgen05_guardrail_trap_phase_invalid_during_alloc,@function
        .size           $__internal_1_$__cuda_sm10x_tcgen05_guardrail_trap_phase_invalid_during_alloc,($__internal_2_$__cuda_sm10x_tcgen05_guardrail_trap_unallocated_columns_being_dealloced - $__internal_1_$__cuda_sm10x_tcgen05_guardrail_trap_phase_invalid_during_alloc)
$__internal_1_$__cuda_sm10x_tcgen05_guardrail_trap_phase_invalid_during_alloc:
[----:B------:R-:W-:Y:S05]  /*2df0*/  BPT.TRAP 0x1 ;  /* 0x000000040000795c */ /* 0x000fea0000300000 */
[----:B------:R-:W-:-:S04]  /*2e00*/  IMAD.MOV.U32 R3, RZ, RZ, 0x0 ;  /* 0x00000000ff037424 */ /* 0x000fc800078e00ff */
[----:B------:R-:W-:Y:S05]  /*2e10*/  RET.REL.NODEC R2 `(gluon_tcgen05) ;  /* 0xffffffd002787950 */ /* 0x000fea0003c3ffff */
        .weak           $__internal_2_$__cuda_sm10x_tcgen05_guardrail_trap_unallocated_columns_being_dealloced
        .type           $__internal_2_$__cuda_sm10x_tcgen05_guardrail_trap_unallocated_columns_being_dealloced,@function
        .size           $__internal_2_$__cuda_sm10x_tcgen05_guardrail_trap_unallocated_columns_being_dealloced,(.L_x_81 - $__internal_2_$__cuda_sm10x_tcgen05_guardrail_trap_unallocated_columns_being_dealloced)
$__internal_2_$__cuda_sm10x_tcgen05_guardrail_trap_unallocated_columns_being_dealloced:
[----:B------:R-:W-:Y:S05]  /*2e20*/  BPT.TRAP 0x1 ;  /* 0x000000040000795c */ /* 0x000fea0000300000 */
[----:B------:R-:W-:-:S04]  /*2e30*/  IMAD.MOV.U32 R3, RZ, RZ, 0x0 ;  /* 0x00000000ff037424 */ /* 0x000fc800078e00ff */
[----:B------:R-:W-:Y:S05]  /*2e40*/  RET.REL.NODEC R2 `(gluon_tcgen05) ;  /* 0xffffffd0026c7950 */ /* 0x000fea0003c3ffff */
.L_x_78:
[----:B------:R-:W-:-:S00]  /*2e50*/  BRA `(.L_x_78) ;  /* 0xfffffffc00fc7947 */ /* 0x000fc0000383ffff */
[----:B------:R-:W-:-:S00]  /*2e60*/  NOP ;  /* 0x0000000000007918 */ /* 0x000fc00000000000 */
        /* <DEDUP_REMOVED lines=9> */
.L_x_81:


//--------------------- .nv.shared.gluon_tcgen05  --------------------------
	.section	.nv.shared.gluon_tcgen05,"aw",@nobits
	.sectionflags	@""
	.align	16
	.zero		1024


//--------------------- .nv.shared.reserved.0     --------------------------
	.section	.nv.shared.reserved.0,"aw",@nobits
	.align	8
	.weak		__nv_reservedSMEM_offset_0_alias
	.size		__nv_reservedSMEM_offset_0_alias, 0, 64
	.other		__nv_reservedSMEM_offset_0_alias,@"STO_CUDA_RESERVED_SHARED STV_DEFAULT"
__nv_reservedSMEM_offset_0_alias:
	.zero		0
.nv.shared.reserved.0:
	.zero		64
	.weak		__nv_reservedSMEM_allocation_phase
	.type		__nv_reservedSMEM_allocation_phase,@object
	.size		__nv_reservedSMEM_allocation_phase,(.L_0 - __nv_reservedSMEM_allocation_phase)
__nv_reservedSMEM_allocation_phase:
	.zero		1
.L_0:
	.zero		7
	.weak		__nv_reservedSMEM_devtool_atexit_pc
	.type		__nv_reservedSMEM_devtool_atexit_pc,@object
	.size		__nv_reservedSMEM_devtool_atexit_pc,(__nv_reservedSMEM_allocation_mask - __nv_reservedSMEM_devtool_atexit_pc)
__nv_reservedSMEM_devtool_atexit_pc:
	.zero		8
	.weak		__nv_reservedSMEM_allocation_mask
	.type		__nv_reservedSMEM_allocation_mask,@object
	.size		__nv_reservedSMEM_allocation_mask,(.L_2 - __nv_reservedSMEM_allocation_mask)
__nv_reservedSMEM_allocation_mask:
	.zero		4
.L_2:


//--------------------- .nv.constant0.gluon_tcgen05 --------------------------
	.section	.nv.constant0.gluon_tcgen05,"a",@progbits
	.sectionflags	@""
	.align	4
.nv.constant0.gluon_tcgen05:
	.zero		976


//--------------------- SYMBOLS --------------------------

	.type		.nv.reservedSmem.offset0,@object
	.size		.nv.reservedSmem.offset0,0x4
	.type		.nv.reservedSmem.cap,@object
	.size		.nv.reservedSmem.cap,0x4
